//
// Generated by NVIDIA NVVM Compiler
//
// Compiler Build ID: CL-36424714
// Cuda compilation tools, release 13.0, V13.0.88
// Based on NVVM 20.0.0
//

.version 9.0
.target sm_100
.address_size 64

	// .globl	_Z7vecinitPii
.extern .shared .align 16 .b8 lmem[];

.visible .entry _Z7vecinitPii(
	.param .u64 .ptr .align 1 _Z7vecinitPii_param_0,
	.param .u32 _Z7vecinitPii_param_1
)
{
	.reg .pred 	%p<2>;
	.reg .b32 	%r<7>;
	.reg .b64 	%rd<5>;

	ld.param.u64 	%rd1, [_Z7vecinitPii_param_0];
	ld.param.u32 	%r2, [_Z7vecinitPii_param_1];
	mov.u32 	%r3, %ctaid.x;
	mov.u32 	%r4, %ntid.x;
	mov.u32 	%r5, %tid.x;
	mad.lo.s32 	%r1, %r3, %r4, %r5;
	setp.ge.s32 	%p1, %r1, %r2;
	@%p1 bra 	$L__BB0_2;
	cvta.to.global.u64 	%rd2, %rd1;
	add.s32 	%r6, %r1, 1;
	mul.wide.s32 	%rd3, %r1, 4;
	add.s64 	%rd4, %rd2, %rd3;
	st.global.u32 	[%rd4], %r6;
$L__BB0_2:
	ret;

}
	// .globl	_Z10scan1_lmemPiPKij
.visible .entry _Z10scan1_lmemPiPKij(
	.param .u64 .ptr .align 1 _Z10scan1_lmemPiPKij_param_0,
	.param .u64 .ptr .align 1 _Z10scan1_lmemPiPKij_param_1,
	.param .u32 _Z10scan1_lmemPiPKij_param_2
)
{
	.reg .pred 	%p<8>;
	.reg .b32 	%r<49>;
	.reg .b64 	%rd<9>;

	ld.param.u64 	%rd3, [_Z10scan1_lmemPiPKij_param_0];
	ld.param.u64 	%rd4, [_Z10scan1_lmemPiPKij_param_1];
	ld.param.u32 	%r21, [_Z10scan1_lmemPiPKij_param_2];
	mov.u32 	%r1, %ntid.x;
	add.s32 	%r22, %r1, %r21;
	add.s32 	%r23, %r22, -1;
	rem.u32 	%r24, %r23, %r1;
	sub.s32 	%r2, %r23, %r24;
	mov.u32 	%r25, %ctaid.x;
	mov.u32 	%r3, %tid.x;
	mad.lo.s32 	%r42, %r25, %r1, %r3;
	setp.ge.u32 	%p1, %r42, %r2;
	@%p1 bra 	$L__BB1_12;
	shl.b32 	%r27, %r3, 2;
	mov.u32 	%r28, lmem;
	add.s32 	%r5, %r28, %r27;
	shl.b32 	%r29, %r1, 2;
	add.s32 	%r6, %r28, %r29;
	cvta.to.global.u64 	%rd1, %rd4;
	cvta.to.global.u64 	%rd2, %rd3;
	mov.b32 	%r41, 0;
$L__BB1_2:
	setp.ge.s32 	%p2, %r42, %r21;
	mov.b32 	%r47, 0;
	@%p2 bra 	$L__BB1_4;
	mul.wide.s32 	%rd5, %r42, 4;
	add.s64 	%rd6, %rd1, %rd5;
	ld.global.nc.u32 	%r47, [%rd6];
$L__BB1_4:
	setp.lt.u32 	%p3, %r1, 2;
	st.shared.u32 	[%r5], %r47;
	@%p3 bra 	$L__BB1_9;
	mov.b32 	%r45, 1;
	mov.b32 	%r44, -1;
$L__BB1_6:
	bar.sync 	0;
	and.b32  	%r33, %r45, %r3;
	setp.eq.s32 	%p4, %r33, 0;
	@%p4 bra 	$L__BB1_8;
	and.b32  	%r34, %r44, %r3;
	shl.b32 	%r35, %r34, 2;
	add.s32 	%r37, %r28, %r35;
	ld.shared.u32 	%r38, [%r37+-4];
	add.s32 	%r47, %r38, %r47;
	st.shared.u32 	[%r5], %r47;
$L__BB1_8:
	shl.b32 	%r45, %r45, 1;
	shl.b32 	%r44, %r44, 1;
	setp.lt.u32 	%p5, %r45, %r1;
	@%p5 bra 	$L__BB1_6;
$L__BB1_9:
	setp.ge.s32 	%p6, %r42, %r21;
	@%p6 bra 	$L__BB1_11;
	mul.wide.s32 	%rd7, %r42, 4;
	add.s64 	%rd8, %rd2, %rd7;
	add.s32 	%r39, %r47, %r41;
	st.global.u32 	[%rd8], %r39;
$L__BB1_11:
	bar.sync 	0;
	ld.shared.u32 	%r40, [%r6+-4];
	add.s32 	%r41, %r40, %r41;
	bar.sync 	0;
	add.s32 	%r42, %r42, %r1;
	setp.lt.u32 	%p7, %r42, %r2;
	@%p7 bra 	$L__BB1_2;
$L__BB1_12:
	ret;

}
	// .globl	_Z10scan4_lmemP4int4PiPKS_j
.visible .entry _Z10scan4_lmemP4int4PiPKS_j(
	.param .u64 .ptr .align 1 _Z10scan4_lmemP4int4PiPKS_j_param_0,
	.param .u64 .ptr .align 1 _Z10scan4_lmemP4int4PiPKS_j_param_1,
	.param .u64 .ptr .align 1 _Z10scan4_lmemP4int4PiPKS_j_param_2,
	.param .u32 _Z10scan4_lmemP4int4PiPKS_j_param_3
)
{
	.reg .pred 	%p<28>;
	.reg .b32 	%r<254>;
	.reg .b64 	%rd<26>;

	ld.param.u64 	%rd4, [_Z10scan4_lmemP4int4PiPKS_j_param_0];
	ld.param.u64 	%rd5, [_Z10scan4_lmemP4int4PiPKS_j_param_2];
	ld.param.u32 	%r123, [_Z10scan4_lmemP4int4PiPKS_j_param_3];
	cvta.to.global.u64 	%rd1, %rd4;
	cvta.to.global.u64 	%rd2, %rd5;
	mov.u32 	%r1, %ntid.x;
	mov.u32 	%r125, %nctaid.x;
	add.s32 	%r126, %r125, %r123;
	add.s32 	%r127, %r126, -1;
	div.u32 	%r128, %r127, %r125;
	add.s32 	%r129, %r1, -1;
	add.s32 	%r130, %r129, %r128;
	rem.u32 	%r131, %r130, %r1;
	sub.s32 	%r132, %r130, %r131;
	mov.u32 	%r2, %ctaid.x;
	mul.lo.s32 	%r133, %r132, %r2;
	add.s32 	%r134, %r133, %r132;
	min.u32 	%r136, %r134, %r123;
	add.s32 	%r137, %r129, %r136;
	rem.u32 	%r138, %r137, %r1;
	sub.s32 	%r3, %r137, %r138;
	mov.u32 	%r4, %tid.x;
	add.s32 	%r203, %r133, %r4;
	setp.ge.u32 	%p1, %r203, %r3;
	mov.b32 	%r253, 0;
	@%p1 bra 	$L__BB2_47;
	shl.b32 	%r140, %r4, 2;
	mov.u32 	%r141, lmem;
	add.s32 	%r6, %r141, %r140;
	shl.b32 	%r142, %r1, 2;
	add.s32 	%r7, %r141, %r142;
	mov.b32 	%r253, 0;
$L__BB2_2:
	add.s32 	%r10, %r203, %r1;
	add.s32 	%r11, %r10, %r1;
	add.s32 	%r12, %r11, %r1;
	setp.ge.u32 	%p2, %r203, %r123;
	mov.b32 	%r205, 0;
	mov.u32 	%r206, %r205;
	mov.u32 	%r207, %r205;
	mov.u32 	%r228, %r205;
	@%p2 bra 	$L__BB2_4;
	mul.wide.s32 	%rd6, %r203, 16;
	add.s64 	%rd7, %rd2, %rd6;
	ld.global.nc.v4.u32 	{%r228, %r207, %r206, %r205}, [%rd7];
$L__BB2_4:
	setp.ge.u32 	%p3, %r10, %r123;
	mov.b32 	%r209, 0;
	mov.u32 	%r210, %r209;
	mov.u32 	%r211, %r209;
	mov.u32 	%r236, %r209;
	@%p3 bra 	$L__BB2_6;
	mul.wide.s32 	%rd8, %r10, 16;
	add.s64 	%rd9, %rd2, %rd8;
	ld.global.nc.v4.u32 	{%r236, %r211, %r210, %r209}, [%rd9];
$L__BB2_6:
	setp.ge.u32 	%p4, %r11, %r123;
	mov.b32 	%r213, 0;
	mov.u32 	%r214, %r213;
	mov.u32 	%r215, %r213;
	mov.u32 	%r244, %r213;
	@%p4 bra 	$L__BB2_8;
	mul.wide.s32 	%rd10, %r11, 16;
	add.s64 	%rd11, %rd2, %rd10;
	ld.global.nc.v4.u32 	{%r244, %r215, %r214, %r213}, [%rd11];
$L__BB2_8:
	setp.ge.u32 	%p5, %r12, %r123;
	mov.b32 	%r217, 0;
	mov.u32 	%r218, %r217;
	mov.u32 	%r219, %r217;
	mov.u32 	%r252, %r217;
	@%p5 bra 	$L__BB2_10;
	mul.wide.s32 	%rd12, %r12, 16;
	add.s64 	%rd13, %rd2, %rd12;
	ld.global.nc.v4.u32 	{%r252, %r219, %r218, %r217}, [%rd13];
$L__BB2_10:
	setp.lt.u32 	%p6, %r1, 2;
	add.s32 	%r227, %r228, %r207;
	add.s32 	%r226, %r227, %r206;
	add.s32 	%r225, %r226, %r205;
	add.s32 	%r235, %r236, %r211;
	add.s32 	%r234, %r235, %r210;
	add.s32 	%r243, %r244, %r215;
	add.s32 	%r242, %r243, %r214;
	add.s32 	%r241, %r242, %r213;
	add.s32 	%r251, %r252, %r219;
	add.s32 	%r250, %r251, %r218;
	add.s32 	%r249, %r250, %r217;
	st.shared.u32 	[%r6], %r225;
	@%p6 bra 	$L__BB2_15;
	mov.b32 	%r222, 1;
	mov.b32 	%r221, -1;
	mov.u32 	%r224, %r225;
$L__BB2_12:
	bar.sync 	0;
	and.b32  	%r149, %r222, %r4;
	setp.eq.s32 	%p7, %r149, 0;
	@%p7 bra 	$L__BB2_14;
	and.b32  	%r150, %r221, %r4;
	shl.b32 	%r151, %r150, 2;
	mov.u32 	%r152, lmem;
	add.s32 	%r153, %r152, %r151;
	ld.shared.u32 	%r154, [%r153+-4];
	add.s32 	%r224, %r154, %r224;
	st.shared.u32 	[%r6], %r224;
$L__BB2_14:
	shl.b32 	%r222, %r222, 1;
	shl.b32 	%r221, %r221, 1;
	setp.lt.u32 	%p8, %r222, %r1;
	@%p8 bra 	$L__BB2_12;
$L__BB2_15:
	setp.eq.s32 	%p9, %r4, 0;
	bar.sync 	0;
	@%p9 bra 	$L__BB2_17;
	ld.shared.u32 	%r155, [%r6+-4];
	add.s32 	%r228, %r155, %r228;
	add.s32 	%r227, %r228, %r207;
	add.s32 	%r226, %r227, %r206;
	add.s32 	%r225, %r226, %r205;
$L__BB2_17:
	setp.ge.s32 	%p10, %r203, %r123;
	@%p10 bra 	$L__BB2_19;
	mul.wide.s32 	%rd14, %r203, 16;
	add.s64 	%rd15, %rd1, %rd14;
	add.s32 	%r156, %r228, %r253;
	add.s32 	%r157, %r227, %r253;
	add.s32 	%r158, %r226, %r253;
	add.s32 	%r159, %r225, %r253;
	st.global.v4.u32 	[%rd15], {%r156, %r157, %r158, %r159};
$L__BB2_19:
	ld.shared.u32 	%r160, [%r7+-4];
	add.s32 	%r71, %r160, %r253;
	bar.sync 	0;
	add.s32 	%r233, %r234, %r209;
	st.shared.u32 	[%r6], %r233;
	@%p6 bra 	$L__BB2_24;
	mov.b32 	%r230, 1;
	mov.b32 	%r229, -1;
	mov.u32 	%r232, %r233;
$L__BB2_21:
	bar.sync 	0;
	and.b32  	%r163, %r230, %r4;
	setp.eq.s32 	%p12, %r163, 0;
	@%p12 bra 	$L__BB2_23;
	and.b32  	%r164, %r229, %r4;
	shl.b32 	%r165, %r164, 2;
	mov.u32 	%r166, lmem;
	add.s32 	%r167, %r166, %r165;
	ld.shared.u32 	%r168, [%r167+-4];
	add.s32 	%r232, %r168, %r232;
	st.shared.u32 	[%r6], %r232;
$L__BB2_23:
	shl.b32 	%r230, %r230, 1;
	shl.b32 	%r229, %r229, 1;
	setp.lt.u32 	%p13, %r230, %r1;
	@%p13 bra 	$L__BB2_21;
$L__BB2_24:
	bar.sync 	0;
	@%p9 bra 	$L__BB2_26;
	ld.shared.u32 	%r169, [%r6+-4];
	add.s32 	%r236, %r169, %r236;
	add.s32 	%r235, %r236, %r211;
	add.s32 	%r234, %r235, %r210;
	add.s32 	%r233, %r234, %r209;
$L__BB2_26:
	setp.ge.s32 	%p15, %r10, %r123;
	@%p15 bra 	$L__BB2_28;
	mul.wide.s32 	%rd16, %r10, 16;
	add.s64 	%rd17, %rd1, %rd16;
	add.s32 	%r170, %r236, %r71;
	add.s32 	%r171, %r235, %r71;
	add.s32 	%r172, %r234, %r71;
	add.s32 	%r173, %r233, %r71;
	st.global.v4.u32 	[%rd17], {%r170, %r171, %r172, %r173};
$L__BB2_28:
	setp.lt.u32 	%p16, %r1, 2;
	ld.shared.u32 	%r174, [%r7+-4];
	add.s32 	%r88, %r174, %r71;
	bar.sync 	0;
	st.shared.u32 	[%r6], %r241;
	@%p16 bra 	$L__BB2_33;
	mov.b32 	%r238, 1;
	mov.b32 	%r237, -1;
	mov.u32 	%r240, %r241;
$L__BB2_30:
	bar.sync 	0;
	and.b32  	%r177, %r238, %r4;
	setp.eq.s32 	%p17, %r177, 0;
	@%p17 bra 	$L__BB2_32;
	and.b32  	%r178, %r237, %r4;
	shl.b32 	%r179, %r178, 2;
	mov.u32 	%r180, lmem;
	add.s32 	%r181, %r180, %r179;
	ld.shared.u32 	%r182, [%r181+-4];
	add.s32 	%r240, %r182, %r240;
	st.shared.u32 	[%r6], %r240;
$L__BB2_32:
	shl.b32 	%r238, %r238, 1;
	shl.b32 	%r237, %r237, 1;
	setp.lt.u32 	%p18, %r238, %r1;
	@%p18 bra 	$L__BB2_30;
$L__BB2_33:
	setp.eq.s32 	%p19, %r4, 0;
	bar.sync 	0;
	@%p19 bra 	$L__BB2_35;
	ld.shared.u32 	%r183, [%r6+-4];
	add.s32 	%r244, %r183, %r244;
	add.s32 	%r243, %r244, %r215;
	add.s32 	%r242, %r243, %r214;
	add.s32 	%r241, %r242, %r213;
$L__BB2_35:
	setp.ge.s32 	%p20, %r11, %r123;
	@%p20 bra 	$L__BB2_37;
	mul.wide.s32 	%rd18, %r11, 16;
	add.s64 	%rd19, %rd1, %rd18;
	add.s32 	%r184, %r244, %r88;
	add.s32 	%r185, %r243, %r88;
	add.s32 	%r186, %r242, %r88;
	add.s32 	%r187, %r241, %r88;
	st.global.v4.u32 	[%rd19], {%r184, %r185, %r186, %r187};
$L__BB2_37:
	setp.lt.u32 	%p21, %r1, 2;
	ld.shared.u32 	%r188, [%r7+-4];
	add.s32 	%r104, %r188, %r88;
	bar.sync 	0;
	st.shared.u32 	[%r6], %r249;
	@%p21 bra 	$L__BB2_42;
	mov.b32 	%r246, 1;
	mov.b32 	%r245, -1;
	mov.u32 	%r248, %r249;
$L__BB2_39:
	bar.sync 	0;
	and.b32  	%r191, %r246, %r4;
	setp.eq.s32 	%p22, %r191, 0;
	@%p22 bra 	$L__BB2_41;
	and.b32  	%r192, %r245, %r4;
	shl.b32 	%r193, %r192, 2;
	mov.u32 	%r194, lmem;
	add.s32 	%r195, %r194, %r193;
	ld.shared.u32 	%r196, [%r195+-4];
	add.s32 	%r248, %r196, %r248;
	st.shared.u32 	[%r6], %r248;
$L__BB2_41:
	shl.b32 	%r246, %r246, 1;
	shl.b32 	%r245, %r245, 1;
	setp.lt.u32 	%p23, %r246, %r1;
	@%p23 bra 	$L__BB2_39;
$L__BB2_42:
	setp.eq.s32 	%p24, %r4, 0;
	bar.sync 	0;
	@%p24 bra 	$L__BB2_44;
	ld.shared.u32 	%r197, [%r6+-4];
	add.s32 	%r252, %r197, %r252;
	add.s32 	%r251, %r252, %r219;
	add.s32 	%r250, %r251, %r218;
	add.s32 	%r249, %r250, %r217;
$L__BB2_44:
	setp.ge.s32 	%p25, %r12, %r123;
	@%p25 bra 	$L__BB2_46;
	mul.wide.s32 	%rd20, %r12, 16;
	add.s64 	%rd21, %rd1, %rd20;
	add.s32 	%r198, %r252, %r104;
	add.s32 	%r199, %r251, %r104;
	add.s32 	%r200, %r250, %r104;
	add.s32 	%r201, %r249, %r104;
	st.global.v4.u32 	[%rd21], {%r198, %r199, %r200, %r201};
$L__BB2_46:
	ld.shared.u32 	%r202, [%r7+-4];
	add.s32 	%r253, %r202, %r104;
	bar.sync 	0;
	add.s32 	%r203, %r12, %r1;
	setp.lt.u32 	%p26, %r203, %r3;
	@%p26 bra 	$L__BB2_2;
$L__BB2_47:
	setp.ne.s32 	%p27, %r4, 0;
	@%p27 bra 	$L__BB2_49;
	ld.param.u64 	%rd25, [_Z10scan4_lmemP4int4PiPKS_j_param_1];
	cvta.to.global.u64 	%rd22, %rd25;
	mul.wide.u32 	%rd23, %r2, 4;
	add.s64 	%rd24, %rd22, %rd23;
	st.global.u32 	[%rd24], %r253;
$L__BB2_49:
	ret;

}
	// .globl	_Z11scanN_fixupP4int4PKij
.visible .entry _Z11scanN_fixupP4int4PKij(
	.param .u64 .ptr .align 1 _Z11scanN_fixupP4int4PKij_param_0,
	.param .u64 .ptr .align 1 _Z11scanN_fixupP4int4PKij_param_1,
	.param .u32 _Z11scanN_fixupP4int4PKij_param_2
)
{
	.reg .pred 	%p<4>;
	.reg .b32 	%r<30>;
	.reg .b64 	%rd<9>;

	ld.param.u64 	%rd2, [_Z11scanN_fixupP4int4PKij_param_0];
	ld.param.u64 	%rd3, [_Z11scanN_fixupP4int4PKij_param_1];
	ld.param.u32 	%r8, [_Z11scanN_fixupP4int4PKij_param_2];
	mov.u32 	%r1, %ctaid.x;
	setp.eq.s32 	%p1, %r1, 0;
	@%p1 bra 	$L__BB3_4;
	cvta.to.global.u64 	%rd4, %rd3;
	mov.u32 	%r2, %ntid.x;
	mov.u32 	%r9, %nctaid.x;
	add.s32 	%r10, %r9, %r8;
	add.s32 	%r11, %r10, -1;
	div.u32 	%r12, %r11, %r9;
	add.s32 	%r13, %r2, %r12;
	add.s32 	%r14, %r13, -1;
	rem.u32 	%r15, %r14, %r2;
	sub.s32 	%r16, %r14, %r15;
	mul.lo.s32 	%r17, %r16, %r1;
	add.s32 	%r18, %r17, %r16;
	min.u32 	%r3, %r18, %r8;
	add.s32 	%r19, %r1, -1;
	mul.wide.u32 	%rd5, %r19, 4;
	add.s64 	%rd6, %rd4, %rd5;
	ld.global.nc.u32 	%r4, [%rd6];
	mov.u32 	%r20, %tid.x;
	add.s32 	%r29, %r17, %r20;
	setp.ge.u32 	%p2, %r29, %r3;
	@%p2 bra 	$L__BB3_4;
	cvta.to.global.u64 	%rd1, %rd2;
$L__BB3_3:
	mul.wide.u32 	%rd7, %r29, 16;
	add.s64 	%rd8, %rd1, %rd7;
	ld.global.v4.u32 	{%r21, %r22, %r23, %r24}, [%rd8];
	add.s32 	%r25, %r21, %r4;
	add.s32 	%r26, %r22, %r4;
	add.s32 	%r27, %r23, %r4;
	add.s32 	%r28, %r24, %r4;
	st.global.v4.u32 	[%rd8], {%r25, %r26, %r27, %r28};
	add.s32 	%r29, %r29, %r2;
	setp.lt.u32 	%p3, %r29, %r3;
	@%p3 bra 	$L__BB3_3;
$L__BB3_4:
	ret;

}


// ===== COMPILED SASS (sm_100) =====

	.target	sm_100

	.elftype	@"ET_EXEC"


//--------------------- .note.nv.tkinfo           --------------------------
	.section	.note.nv.tkinfo,"",@"SHT_NOTE"
	.sectionflags	@"SHF_NOTE_NV_TKINFO"
	.tkinfo
        /*0018*/ 	.word	0x00000002
        /*0030*/ 	.string	""
        /*0030*/ 	.string	"ptxas"
        /*0030*/ 	.string	"Cuda compilation tools, release 13.0, V13.0.88"
        /*0030*/ 	.string	"Build cuda_13.0.r13.0/compiler.36424714_0"
        /*0030*/ 	.string	"-arch sm_100 -m 64 "



//--------------------- .note.nv.cuinfo           --------------------------
	.section	.note.nv.cuinfo,"",@"SHT_NOTE"
	.sectionflags	@"SHF_NOTE_NV_CUINFO"
        /*0018*/ 	.short	0x0002
        /*001a*/ 	.short	0x0064
        /*001c*/ 	.short	0x0082
	.zero		2


//--------------------- .nv.info                  --------------------------
	.section	.nv.info,"",@"SHT_CUDA_INFO"
	.align	4


	//----- nvinfo : EIATTR_REGCOUNT
	.align		4
        /*0000*/ 	.byte	0x04, 0x2f
        /*0002*/ 	.short	(.L_1 - .L_0)
	.align		4
.L_0:
        /*0004*/ 	.word	index@(_Z7vecinitPii)
        /*0008*/ 	.word	0x0000000a


	//----- nvinfo : EIATTR_FRAME_SIZE
	.align		4
.L_1:
        /*000c*/ 	.byte	0x04, 0x11
        /*000e*/ 	.short	(.L_3 - .L_2)
	.align		4
.L_2:
        /*0010*/ 	.word	index@(_Z7vecinitPii)
        /*0014*/ 	.word	0x00000000


	//----- nvinfo : EIATTR_REGCOUNT
	.align		4
.L_3:
        /*0018*/ 	.byte	0x04, 0x2f
        /*001a*/ 	.short	(.L_5 - .L_4)
	.align		4
.L_4:
        /*001c*/ 	.word	index@(_Z10scan1_lmemPiPKij)
        /*0020*/ 	.word	0x00000010


	//----- nvinfo : EIATTR_FRAME_SIZE
	.align		4
.L_5:
        /*0024*/ 	.byte	0x04, 0x11
        /*0026*/ 	.short	(.L_7 - .L_6)
	.align		4
.L_6:
        /*0028*/ 	.word	index@(_Z10scan1_lmemPiPKij)
        /*002c*/ 	.word	0x00000000


	//----- nvinfo : EIATTR_REGCOUNT
	.align		4
.L_7:
        /*0030*/ 	.byte	0x04, 0x2f
        /*0032*/ 	.short	(.L_9 - .L_8)
	.align		4
.L_8:
        /*0034*/ 	.word	index@(_Z10scan4_lmemP4int4PiPKS_j)
        /*0038*/ 	.word	0x00000024


	//----- nvinfo : EIATTR_FRAME_SIZE
	.align		4
.L_9:
        /*003c*/ 	.byte	0x04, 0x11
        /*003e*/ 	.short	(.L_11 - .L_10)
	.align		4
.L_10:
        /*0040*/ 	.word	index@(_Z10scan4_lmemP4int4PiPKS_j)
        /*0044*/ 	.word	0x00000000


	//----- nvinfo : EIATTR_REGCOUNT
	.align		4
.L_11:
        /*0048*/ 	.byte	0x04, 0x2f
        /*004a*/ 	.short	(.L_13 - .L_12)
	.align		4
.L_12:
        /*004c*/ 	.word	index@(_Z11scanN_fixupP4int4PKij)
        /*0050*/ 	.word	0x00000012


	//----- nvinfo : EIATTR_FRAME_SIZE
	.align		4
.L_13:
        /*0054*/ 	.byte	0x04, 0x11
        /*0056*/ 	.short	(.L_15 - .L_14)
	.align		4
.L_14:
        /*0058*/ 	.word	index@(_Z11scanN_fixupP4int4PKij)
        /*005c*/ 	.word	0x00000000


	//----- nvinfo : EIATTR_MIN_STACK_SIZE
	.align		4
.L_15:
        /*0060*/ 	.byte	0x04, 0x12
        /*0062*/ 	.short	(.L_17 - .L_16)
	.align		4
.L_16:
        /*0064*/ 	.word	index@(_Z11scanN_fixupP4int4PKij)
        /*0068*/ 	.word	0x00000000


	//----- nvinfo : EIATTR_MIN_STACK_SIZE
	.align		4
.L_17:
        /*006c*/ 	.byte	0x04, 0x12
        /*006e*/ 	.short	(.L_19 - .L_18)
	.align		4
.L_18:
        /*0070*/ 	.word	index@(_Z10scan4_lmemP4int4PiPKS_j)
        /*0074*/ 	.word	0x00000000


	//----- nvinfo : EIATTR_MIN_STACK_SIZE
	.align		4
.L_19:
        /*0078*/ 	.byte	0x04, 0x12
        /*007a*/ 	.short	(.L_21 - .L_20)
	.align		4
.L_20:
        /*007c*/ 	.word	index@(_Z10scan1_lmemPiPKij)
        /*0080*/ 	.word	0x00000000


	//----- nvinfo : EIATTR_MIN_STACK_SIZE
	.align		4
.L_21:
        /*0084*/ 	.byte	0x04, 0x12
        /*0086*/ 	.short	(.L_23 - .L_22)
	.align		4
.L_22:
        /*0088*/ 	.word	index@(_Z7vecinitPii)
        /*008c*/ 	.word	0x00000000
.L_23:


//--------------------- .nv.compat                --------------------------
	.section	.nv.compat,"",@"SHT_CUDA_COMPAT_INFO"
	.align	4
        /*0000*/ 	.byte	0x02, 0x09, 0x00, 0x00, 0x02, 0x02, 0x01, 0x00, 0x02, 0x05, 0x05, 0x00, 0x03, 0x07, 0x01, 0x01
        /*0010*/ 	.byte	0x02, 0x03, 0x00, 0x00, 0x02, 0x06, 0x01, 0x00, 0x04, 0x0b, 0x08, 0x00, 0x09, 0x00, 0x00, 0x00
        /*0020*/ 	.byte	0x00, 0x00, 0x00, 0x00


//--------------------- .nv.info._Z11scanN_fixupP4int4PKij --------------------------
	.section	.nv.info._Z11scanN_fixupP4int4PKij,"",@"SHT_CUDA_INFO"
	.sectionflags	@""
	.align	4


	//----- nvinfo : EIATTR_CUDA_API_VERSION
	.align		4
        /*0000*/ 	.byte	0x04, 0x37
        /*0002*/ 	.short	(.L_25 - .L_24)
.L_24:
        /*0004*/ 	.word	0x00000082


	//----- nvinfo : EIATTR_KPARAM_INFO
	.align		4
.L_25:
        /*0008*/ 	.byte	0x04, 0x17
        /*000a*/ 	.short	(.L_27 - .L_26)
.L_26:
        /*000c*/ 	.word	0x00000000
        /*0010*/ 	.short	0x0002
        /*0012*/ 	.short	0x0010
        /*0014*/ 	.byte	0x00, 0xf0, 0x11, 0x00


	//----- nvinfo : EIATTR_KPARAM_INFO
	.align		4
.L_27:
        /*0018*/ 	.byte	0x04, 0x17
        /*001a*/ 	.short	(.L_29 - .L_28)
.L_28:
        /*001c*/ 	.word	0x00000000
        /*0020*/ 	.short	0x0001
        /*0022*/ 	.short	0x0008
        /*0024*/ 	.byte	0x00, 0xf5, 0x21, 0x00


	//----- nvinfo : EIATTR_KPARAM_INFO
	.align		4
.L_29:
        /*0028*/ 	.byte	0x04, 0x17
        /*002a*/ 	.short	(.L_31 - .L_30)
.L_30:
        /*002c*/ 	.word	0x00000000
        /*0030*/ 	.short	0x0000
        /*0032*/ 	.short	0x0000
        /*0034*/ 	.byte	0x00, 0xf5, 0x21, 0x00


	//----- nvinfo : EIATTR_SPARSE_MMA_MASK
	.align		4
.L_31:
        /*0038*/ 	.byte	0x03, 0x50
        /*003a*/ 	.short	0x0000


	//----- nvinfo : EIATTR_MAXREG_COUNT
	.align		4
        /*003c*/ 	.byte	0x03, 0x1b
        /*003e*/ 	.short	0x00ff


	//----- nvinfo : EIATTR_MERCURY_ISA_VERSION
	.align		4
        /*0040*/ 	.byte	0x03, 0x5f
        /*0042*/ 	.short	0x0101


	//----- nvinfo : EIATTR_VRC_CTA_INIT_COUNT
	.align		4
        /*0044*/ 	.byte	0x02, 0x4a
	.zero		1
	.zero		1


	//----- nvinfo : EIATTR_EXIT_INSTR_OFFSETS
	.align		4
        /*0048*/ 	.byte	0x04, 0x1c
        /*004a*/ 	.short	(.L_33 - .L_32)


	//   ....[0]....
.L_32:
        /*004c*/ 	.word	0x00000030


	//   ....[1]....
        /*0050*/ 	.word	0x00000320


	//   ....[2]....
        /*0054*/ 	.word	0x00000480


	//----- nvinfo : EIATTR_CRS_STACK_SIZE
	.align		4
.L_33:
        /*0058*/ 	.byte	0x04, 0x1e
        /*005a*/ 	.short	(.L_35 - .L_34)
.L_34:
        /*005c*/ 	.word	0x00000000


	//----- nvinfo : EIATTR_CBANK_PARAM_SIZE
	.align		4
.L_35:
        /*0060*/ 	.byte	0x03, 0x19
        /*0062*/ 	.short	0x0014


	//----- nvinfo : EIATTR_PARAM_CBANK
	.align		4
        /*0064*/ 	.byte	0x04, 0x0a
        /*0066*/ 	.short	(.L_37 - .L_36)
	.align		4
.L_36:
        /*0068*/ 	.word	index@(.nv.constant0._Z11scanN_fixupP4int4PKij)
        /*006c*/ 	.short	0x0380
        /*006e*/ 	.short	0x0014


	//----- nvinfo : EIATTR_SW_WAR
	.align		4
.L_37:
        /*0070*/ 	.byte	0x04, 0x36
        /*0072*/ 	.short	(.L_39 - .L_38)
.L_38:
        /*0074*/ 	.word	0x00000008
.L_39:


//--------------------- .nv.info._Z10scan4_lmemP4int4PiPKS_j --------------------------
	.section	.nv.info._Z10scan4_lmemP4int4PiPKS_j,"",@"SHT_CUDA_INFO"
	.sectionflags	@""
	.align	4


	//----- nvinfo : EIATTR_CUDA_API_VERSION
	.align		4
        /*0000*/ 	.byte	0x04, 0x37
        /*0002*/ 	.short	(.L_41 - .L_40)
.L_40:
        /*0004*/ 	.word	0x00000082


	//----- nvinfo : EIATTR_KPARAM_INFO
	.align		4
.L_41:
        /*0008*/ 	.byte	0x04, 0x17
        /*000a*/ 	.short	(.L_43 - .L_42)
.L_42:
        /*000c*/ 	.word	0x00000000
        /*0010*/ 	.short	0x0003
        /*0012*/ 	.short	0x0018
        /*0014*/ 	.byte	0x00, 0xf0, 0x11, 0x00


	//----- nvinfo : EIATTR_KPARAM_INFO
	.align		4
.L_43:
        /*0018*/ 	.byte	0x04, 0x17
        /*001a*/ 	.short	(.L_45 - .L_44)
.L_44:
        /*001c*/ 	.word	0x00000000
        /*0020*/ 	.short	0x0002
        /*0022*/ 	.short	0x0010
        /*0024*/ 	.byte	0x00, 0xf5, 0x21, 0x00


	//----- nvinfo : EIATTR_KPARAM_INFO
	.align		4
.L_45:
        /*0028*/ 	.byte	0x04, 0x17
        /*002a*/ 	.short	(.L_47 - .L_46)
.L_46:
        /*002c*/ 	.word	0x00000000
        /*0030*/ 	.short	0x0001
        /*0032*/ 	.short	0x0008
        /*0034*/ 	.byte	0x00, 0xf5, 0x21, 0x00


	//----- nvinfo : EIATTR_KPARAM_INFO
	.align		4
.L_47:
        /*0038*/ 	.byte	0x04, 0x17
        /*003a*/ 	.short	(.L_49 - .L_48)
.L_48:
        /*003c*/ 	.word	0x00000000
        /*0040*/ 	.short	0x0000
        /*0042*/ 	.short	0x0000
        /*0044*/ 	.byte	0x00, 0xf5, 0x21, 0x00


	//----- nvinfo : EIATTR_SPARSE_MMA_MASK
	.align		4
.L_49:
        /*0048*/ 	.byte	0x03, 0x50
        /*004a*/ 	.short	0x0000


	//----- nvinfo : EIATTR_MAXREG_COUNT
	.align		4
        /*004c*/ 	.byte	0x03, 0x1b
        /*004e*/ 	.short	0x00ff


	//----- nvinfo : EIATTR_NUM_BARRIERS
	.align		4
        /*0050*/ 	.byte	0x02, 0x4c
        /*0052*/ 	.byte	0x01
	.zero		1


	//----- nvinfo : EIATTR_MERCURY_ISA_VERSION
	.align		4
        /*0054*/ 	.byte	0x03, 0x5f
        /*0056*/ 	.short	0x0101


	//----- nvinfo : EIATTR_VRC_CTA_INIT_COUNT
	.align		4
        /*0058*/ 	.byte	0x02, 0x4a
	.zero		1
	.zero		1


	//----- nvinfo : EIATTR_EXIT_INSTR_OFFSETS
	.align		4
        /*005c*/ 	.byte	0x04, 0x1c
        /*005e*/ 	.short	(.L_51 - .L_50)


	//   ....[0]....
.L_50:
        /*0060*/ 	.word	0x00001100


	//   ....[1]....
        /*0064*/ 	.word	0x00001140


	//----- nvinfo : EIATTR_CRS_STACK_SIZE
	.align		4
.L_51:
        /*0068*/ 	.byte	0x04, 0x1e
        /*006a*/ 	.short	(.L_53 - .L_52)
.L_52:
        /*006c*/ 	.word	0x00000000


	//----- nvinfo : EIATTR_CBANK_PARAM_SIZE
	.align		4
.L_53:
        /*0070*/ 	.byte	0x03, 0x19
        /*0072*/ 	.short	0x001c


	//----- nvinfo : EIATTR_PARAM_CBANK
	.align		4
        /*0074*/ 	.byte	0x04, 0x0a
        /*0076*/ 	.short	(.L_55 - .L_54)
	.align		4
.L_54:
        /*0078*/ 	.word	index@(.nv.constant0._Z10scan4_lmemP4int4PiPKS_j)
        /*007c*/ 	.short	0x0380
        /*007e*/ 	.short	0x001c


	//----- nvinfo : EIATTR_SW_WAR
	.align		4
.L_55:
        /*0080*/ 	.byte	0x04, 0x36
        /*0082*/ 	.short	(.L_57 - .L_56)
.L_56:
        /*0084*/ 	.word	0x00000008
.L_57:


//--------------------- .nv.info._Z10scan1_lmemPiPKij --------------------------
	.section	.nv.info._Z10scan1_lmemPiPKij,"",@"SHT_CUDA_INFO"
	.sectionflags	@""
	.align	4


	//----- nvinfo : EIATTR_CUDA_API_VERSION
	.align		4
        /*0000*/ 	.byte	0x04, 0x37
        /*0002*/ 	.short	(.L_59 - .L_58)
.L_58:
        /*0004*/ 	.word	0x00000082


	//----- nvinfo : EIATTR_KPARAM_INFO
	.align		4
.L_59:
        /*0008*/ 	.byte	0x04, 0x17
        /*000a*/ 	.short	(.L_61 - .L_60)
.L_60:
        /*000c*/ 	.word	0x00000000
        /*0010*/ 	.short	0x0002
        /*0012*/ 	.short	0x0010
        /*0014*/ 	.byte	0x00, 0xf0, 0x11, 0x00


	//----- nvinfo : EIATTR_KPARAM_INFO
	.align		4
.L_61:
        /*0018*/ 	.byte	0x04, 0x17
        /*001a*/ 	.short	(.L_63 - .L_62)
.L_62:
        /*001c*/ 	.word	0x00000000
        /*0020*/ 	.short	0x0001
        /*0022*/ 	.short	0x0008
        /*0024*/ 	.byte	0x00, 0xf5, 0x21, 0x00


	//----- nvinfo : EIATTR_KPARAM_INFO
	.align		4
.L_63:
        /*0028*/ 	.byte	0x04, 0x17
        /*002a*/ 	.short	(.L_65 - .L_64)
.L_64:
        /*002c*/ 	.word	0x00000000
        /*0030*/ 	.short	0x0000
        /*0032*/ 	.short	0x0000
        /*0034*/ 	.byte	0x00, 0xf5, 0x21, 0x00


	//----- nvinfo : EIATTR_SPARSE_MMA_MASK
	.align		4
.L_65:
        /*0038*/ 	.byte	0x03, 0x50
        /*003a*/ 	.short	0x0000


	//----- nvinfo : EIATTR_MAXREG_COUNT
	.align		4
        /*003c*/ 	.byte	0x03, 0x1b
        /*003e*/ 	.short	0x00ff


	//----- nvinfo : EIATTR_NUM_BARRIERS
	.align		4
        /*0040*/ 	.byte	0x02, 0x4c
        /*0042*/ 	.byte	0x01
	.zero		1


	//----- nvinfo : EIATTR_MERCURY_ISA_VERSION
	.align		4
        /*0044*/ 	.byte	0x03, 0x5f
        /*0046*/ 	.short	0x0101


	//----- nvinfo : EIATTR_VRC_CTA_INIT_COUNT
	.align		4
        /*0048*/ 	.byte	0x02, 0x4a
	.zero		1
	.zero		1


	//----- nvinfo : EIATTR_EXIT_INSTR_OFFSETS
	.align		4
        /*004c*/ 	.byte	0x04, 0x1c
        /*004e*/ 	.short	(.L_67 - .L_66)


	//   ....[0]....
.L_66:
        /*0050*/ 	.word	0x000001a0


	//   ....[1]....
        /*0054*/ 	.word	0x000004b0


	//----- nvinfo : EIATTR_CRS_STACK_SIZE
	.align		4
.L_67:
        /*0058*/ 	.byte	0x04, 0x1e
        /*005a*/ 	.short	(.L_69 - .L_68)
.L_68:
        /*005c*/ 	.word	0x00000000


	//----- nvinfo : EIATTR_CBANK_PARAM_SIZE
	.align		4
.L_69:
        /*0060*/ 	.byte	0x03, 0x19
        /*0062*/ 	.short	0x0014


	//----- nvinfo : EIATTR_PARAM_CBANK
	.align		4
        /*0064*/ 	.byte	0x04, 0x0a
        /*0066*/ 	.short	(.L_71 - .L_70)
	.align		4
.L_70:
        /*0068*/ 	.word	index@(.nv.constant0._Z10scan1_lmemPiPKij)
        /*006c*/ 	.short	0x0380
        /*006e*/ 	.short	0x0014


	//----- nvinfo : EIATTR_SW_WAR
	.align		4
.L_71:
        /*0070*/ 	.byte	0x04, 0x36
        /*0072*/ 	.short	(.L_73 - .L_72)
.L_72:
        /*0074*/ 	.word	0x00000008
.L_73:


//--------------------- .nv.info._Z7vecinitPii    --------------------------
	.section	.nv.info._Z7vecinitPii,"",@"SHT_CUDA_INFO"
	.sectionflags	@""
	.align	4


	//----- nvinfo : EIATTR_CUDA_API_VERSION
	.align		4
        /*0000*/ 	.byte	0x04, 0x37
        /*0002*/ 	.short	(.L_75 - .L_74)
.L_74:
        /*0004*/ 	.word	0x00000082


	//----- nvinfo : EIATTR_KPARAM_INFO
	.align		4
.L_75:
        /*0008*/ 	.byte	0x04, 0x17
        /*000a*/ 	.short	(.L_77 - .L_76)
.L_76:
        /*000c*/ 	.word	0x00000000
        /*0010*/ 	.short	0x0001
        /*0012*/ 	.short	0x0008
        /*0014*/ 	.byte	0x00, 0xf0, 0x11, 0x00


	//----- nvinfo : EIATTR_KPARAM_INFO
	.align		4
.L_77:
        /*0018*/ 	.byte	0x04, 0x17
        /*001a*/ 	.short	(.L_79 - .L_78)
.L_78:
        /*001c*/ 	.word	0x00000000
        /*0020*/ 	.short	0x0000
        /*0022*/ 	.short	0x0000
        /*0024*/ 	.byte	0x00, 0xf5, 0x21, 0x00


	//----- nvinfo : EIATTR_SPARSE_MMA_MASK
	.align		4
.L_79:
        /*0028*/ 	.byte	0x03, 0x50
        /*002a*/ 	.short	0x0000


	//----- nvinfo : EIATTR_MAXREG_COUNT
	.align		4
        /*002c*/ 	.byte	0x03, 0x1b
        /*002e*/ 	.short	0x00ff


	//----- nvinfo : EIATTR_MERCURY_ISA_VERSION
	.align		4
        /*0030*/ 	.byte	0x03, 0x5f
        /*0032*/ 	.short	0x0101


	//----- nvinfo : EIATTR_VRC_CTA_INIT_COUNT
	.align		4
        /*0034*/ 	.byte	0x02, 0x4a
	.zero		1
	.zero		1


	//----- nvinfo : EIATTR_EXIT_INSTR_OFFSETS
	.align		4
        /*0038*/ 	.byte	0x04, 0x1c
        /*003a*/ 	.short	(.L_81 - .L_80)


	//   ....[0]....
.L_80:
        /*003c*/ 	.word	0x00000070


	//   ....[1]....
        /*0040*/ 	.word	0x000000d0


	//----- nvinfo : EIATTR_CBANK_PARAM_SIZE
	.align		4
.L_81:
        /*0044*/ 	.byte	0x03, 0x19
        /*0046*/ 	.short	0x000c


	//----- nvinfo : EIATTR_PARAM_CBANK
	.align		4
        /*0048*/ 	.byte	0x04, 0x0a
        /*004a*/ 	.short	(.L_83 - .L_82)
	.align		4
.L_82:
        /*004c*/ 	.word	index@(.nv.constant0._Z7vecinitPii)
        /*0050*/ 	.short	0x0380
        /*0052*/ 	.short	0x000c


	//----- nvinfo : EIATTR_SW_WAR
	.align		4
.L_83:
        /*0054*/ 	.byte	0x04, 0x36
        /*0056*/ 	.short	(.L_85 - .L_84)
.L_84:
        /*0058*/ 	.word	0x00000008
.L_85:


//--------------------- .nv.callgraph             --------------------------
	.section	.nv.callgraph,"",@"SHT_CUDA_CALLGRAPH"
	.align	4
	.sectionentsize	8
	.align		4
        /*0000*/ 	.word	0x00000000
	.align		4
        /*0004*/ 	.word	0xffffffff
	.align		4
        /*0008*/ 	.word	0x00000000
	.align		4
        /*000c*/ 	.word	0xfffffffe
	.align		4
        /*0010*/ 	.word	0x00000000
	.align		4
        /*0014*/ 	.word	0xfffffffd
	.align		4
        /*0018*/ 	.word	0x00000000
	.align		4
        /*001c*/ 	.word	0xfffffffc


//--------------------- .text._Z11scanN_fixupP4int4PKij --------------------------
	.section	.text._Z11scanN_fixupP4int4PKij,"ax",@progbits
	.align	128
        .global         _Z11scanN_fixupP4int4PKij
        .type           _Z11scanN_fixupP4int4PKij,@function
        .size           _Z11scanN_fixupP4int4PKij,(.L_x_20 - _Z11scanN_fixupP4int4PKij)
        .other          _Z11scanN_fixupP4int4PKij,@"STO_CUDA_ENTRY STV_DEFAULT"
_Z11scanN_fixupP4int4PKij:
.text._Z11scanN_fixupP4int4PKij:
[----:B------:R-:W-:Y:S01]  /*0000*/  LDC R1, c[0x0][0x37c] ;  /* 0x0000df00ff017b82 */ /* 0x000fe20000000800 */
[----:B------:R-:W0:Y:S02]  /*0010*/  S2R R2, SR_CTAID.X ;  /* 0x0000000000027919 */ /* 0x000e240000002500 */
[----:B0-----:R-:W-:-:S13]  /*0020*/  ISETP.NE.AND P0, PT, R2, RZ, PT ;  /* 0x000000ff0200720c */ /* 0x001fda0003f05270 */
[----:B------:R-:W-:Y:S05]  /*0030*/  @!P0 EXIT ;  /* 0x000000000000894d */ /* 0x000fea0003800000 */
[----:B------:R-:W0:Y:S08]  /*0040*/  LDC R0, c[0x0][0x360] ;  /* 0x0000d800ff007b82 */ /* 0x000e300000000800 */
[----:B------:R-:W1:Y:S08]  /*0050*/  LDC R9, c[0x0][0x370] ;  /* 0x0000dc00ff097b82 */ /* 0x000e700000000800 */
[----:B------:R-:W2:Y:S01]  /*0060*/  LDC R3, c[0x0][0x390] ;  /* 0x0000e400ff037b82 */ /* 0x000ea20000000800 */
[----:B0-----:R-:W0:Y:S08]  /*0070*/  I2F.U32.RP R8, R0 ;  /* 0x0000000000087306 */ /* 0x001e300000209000 */
[----:B-1----:R-:W1:Y:S01]  /*0080*/  I2F.U32.RP R6, R9 ;  /* 0x0000000900067306 */ /* 0x002e620000209000 */
[----:B------:R-:W-:-:S07]  /*0090*/  ISETP.NE.U32.AND P2, PT, R9, RZ, PT ;  /* 0x000000ff0900720c */ /* 0x000fce0003f45070 */
[----:B0-----:R-:W-:Y:S08]  /*00a0*/  MUFU.RCP R8, R8 ;  /* 0x0000000800087308 */ /* 0x001ff00000001000 */
[----:B-1----:R-:W0:Y:S02]  /*00b0*/  MUFU.RCP R6, R6 ;  /* 0x0000000600067308 */ /* 0x002e240000001000 */
[----:B0-----:R-:W-:-:S02]  /*00c0*/  VIADD R5, R6, 0xffffffe ;  /* 0x0ffffffe06057836 */ /* 0x001fc40000000000 */
[----:B------:R-:W0:Y:S04]  /*00d0*/  S2R R6, SR_TID.X ;  /* 0x0000000000067919 */ /* 0x000e280000002100 */
[----:B------:R-:W1:Y:S02]  /*00e0*/  F2I.FTZ.U32.TRUNC.NTZ R5, R5 ;  /* 0x0000000500057305 */ /* 0x000e64000021f000 */
[----:B-1----:R-:W-:-:S04]  /*00f0*/  IMAD.MOV R4, RZ, RZ, -R5 ;  /* 0x000000ffff047224 */ /* 0x002fc800078e0a05 */
[----:B------:R-:W-:Y:S02]  /*0100*/  IMAD R7, R4, R9, RZ ;  /* 0x0000000904077224 */ /* 0x000fe400078e02ff */
[----:B------:R-:W-:-:S05]  /*0110*/  HFMA2 R4, -RZ, RZ, 0, 0 ;  /* 0x00000000ff047431 */ /* 0x000fca00000001ff */
[----:B------:R-:W-:Y:S01]  /*0120*/  IMAD.HI.U32 R7, R5, R7, R4 ;  /* 0x0000000705077227 */ /* 0x000fe200078e0004 */
[----:B--2---:R-:W-:-:S05]  /*0130*/  IADD3 R4, PT, PT, R9, -0x1, R3 ;  /* 0xffffffff09047810 */ /* 0x004fca0007ffe003 */
[----:B------:R-:W-:-:S04]  /*0140*/  IMAD.HI.U32 R7, R7, R4, RZ ;  /* 0x0000000407077227 */ /* 0x000fc800078e00ff */
[----:B------:R-:W-:-:S04]  /*0150*/  IMAD.MOV R5, RZ, RZ, -R7 ;  /* 0x000000ffff057224 */ /* 0x000fc800078e0a07 */
[----:B------:R-:W-:Y:S02]  /*0160*/  IMAD R4, R9, R5, R4 ;  /* 0x0000000509047224 */ /* 0x000fe400078e0204 */
[----:B------:R-:W-:-:S03]  /*0170*/  VIADD R5, R8, 0xffffffe ;  /* 0x0ffffffe08057836 */ /* 0x000fc60000000000 */
[----:B------:R-:W-:-:S03]  /*0180*/  ISETP.GE.U32.AND P0, PT, R4, R9, PT ;  /* 0x000000090400720c */ /* 0x000fc60003f06070 */
[----:B------:R-:W1:Y:S10]  /*0190*/  F2I.FTZ.U32.TRUNC.NTZ R5, R5 ;  /* 0x0000000500057305 */ /* 0x000e74000021f000 */
[----:B------:R-:W-:Y:S01]  /*01a0*/  @P0 IADD3 R4, PT, PT, R4, -R9, RZ ;  /* 0x8000000904040210 */ /* 0x000fe20007ffe0ff */
[----:B------:R-:W-:-:S03]  /*01b0*/  @P0 VIADD R7, R7, 0x1 ;  /* 0x0000000107070836 */ /* 0x000fc60000000000 */
[----:B------:R-:W-:Y:S01]  /*01c0*/  ISETP.GE.U32.AND P1, PT, R4, R9, PT ;  /* 0x000000090400720c */ /* 0x000fe20003f26070 */
[----:B-1----:R-:W-:Y:S02]  /*01d0*/  IMAD.MOV R11, RZ, RZ, -R5 ;  /* 0x000000ffff0b7224 */ /* 0x002fe400078e0a05 */
[----:B------:R-:W-:Y:S02]  /*01e0*/  IMAD.MOV.U32 R4, RZ, RZ, RZ ;  /* 0x000000ffff047224 */ /* 0x000fe400078e00ff */
[----:B------:R-:W-:-:S04]  /*01f0*/  IMAD R11, R11, R0, RZ ;  /* 0x000000000b0b7224 */ /* 0x000fc800078e02ff */
[----:B------:R-:W-:-:S04]  /*0200*/  IMAD.HI.U32 R4, R5, R11, R4 ;  /* 0x0000000b05047227 */ /* 0x000fc800078e0004 */
[----:B------:R-:W-:Y:S02]  /*0210*/  @P1 IADD3 R7, PT, PT, R7, 0x1, RZ ;  /* 0x0000000107071810 */ /* 0x000fe40007ffe0ff */
[----:B------:R-:W-:Y:S02]  /*0220*/  @!P2 LOP3.LUT R7, RZ, R9, RZ, 0x33, !PT ;  /* 0x00000009ff07a212 */ /* 0x000fe400078e33ff */
[C---:B------:R-:W-:Y:S02]  /*0230*/  ISETP.NE.U32.AND P1, PT, R0.reuse, RZ, PT ;  /* 0x000000ff0000720c */ /* 0x040fe40003f25070 */
[----:B------:R-:W-:-:S05]  /*0240*/  IADD3 R7, PT, PT, R0, -0x1, R7 ;  /* 0xffffffff00077810 */ /* 0x000fca0007ffe007 */
[----:B------:R-:W-:-:S05]  /*0250*/  IMAD.HI.U32 R4, R4, R7, RZ ;  /* 0x0000000704047227 */ /* 0x000fca00078e00ff */
[----:B------:R-:W-:-:S05]  /*0260*/  IADD3 R4, PT, PT, -R4, RZ, RZ ;  /* 0x000000ff04047210 */ /* 0x000fca0007ffe1ff */
[----:B------:R-:W-:-:S05]  /*0270*/  IMAD R5, R0, R4, R7 ;  /* 0x0000000400057224 */ /* 0x000fca00078e0207 */
[----:B------:R-:W-:-:S13]  /*0280*/  ISETP.GE.U32.AND P0, PT, R5, R0, PT ;  /* 0x000000000500720c */ /* 0x000fda0003f06070 */
[----:B------:R-:W-:-:S05]  /*0290*/  @P0 IMAD.IADD R5, R5, 0x1, -R0 ;  /* 0x0000000105050824 */ /* 0x000fca00078e0a00 */
[----:B------:R-:W-:-:S13]  /*02a0*/  ISETP.GE.U32.AND P0, PT, R5, R0, PT ;  /* 0x000000000500720c */ /* 0x000fda0003f06070 */
[-C--:B------:R-:W-:Y:S02]  /*02b0*/  @P0 IADD3 R5, PT, PT, R5, -R0.reuse, RZ ;  /* 0x8000000005050210 */ /* 0x080fe40007ffe0ff */
[----:B------:R-:W-:-:S05]  /*02c0*/  @!P1 LOP3.LUT R5, RZ, R0, RZ, 0x33, !PT ;  /* 0x00000000ff059212 */ /* 0x000fca00078e33ff */
[----:B------:R-:W-:-:S04]  /*02d0*/  IMAD.IADD R5, R7, 0x1, -R5 ;  /* 0x0000000107057824 */ /* 0x000fc800078e0a05 */
[CC--:B------:R-:W-:Y:S02]  /*02e0*/  IMAD R4, R5.reuse, R2.reuse, R5 ;  /* 0x0000000205047224 */ /* 0x0c0fe400078e0205 */
[----:B0-----:R-:W-:-:S03]  /*02f0*/  IMAD R7, R5, R2, R6 ;  /* 0x0000000205077224 */ /* 0x001fc600078e0206 */
[----:B------:R-:W-:-:S04]  /*0300*/  VIMNMX.U32 R10, PT, PT, R4, R3, PT ;  /* 0x00000003040a7248 */ /* 0x000fc80003fe0000 */
[----:B------:R-:W-:-:S13]  /*0310*/  ISETP.GE.U32.AND P0, PT, R7, R10, PT ;  /* 0x0000000a0700720c */ /* 0x000fda0003f06070 */
[----:B------:R-:W-:Y:S05]  /*0320*/  @P0 EXIT ;  /* 0x000000000000094d */ /* 0x000fea0003800000 */
[----:B------:R-:W0:Y:S01]  /*0330*/  LDC.64 R12, c[0x0][0x358] ;  /* 0x0000d600ff0c7b82 */ /* 0x000e220000000a00 */
[----:B------:R-:W-:-:S07]  /*0340*/  IADD3 R3, PT, PT, R2, -0x1, RZ ;  /* 0xffffffff02037810 */ /* 0x000fce0007ffe0ff */
[----:B------:R-:W1:Y:S08]  /*0350*/  LDC.64 R4, c[0x0][0x388] ;  /* 0x0000e200ff047b82 */ /* 0x000e700000000a00 */
[----:B------:R-:W2:Y:S01]  /*0360*/  LDC.64 R8, c[0x0][0x380] ;  /* 0x0000e000ff087b82 */ /* 0x000ea20000000a00 */
[----:B0-----:R-:W-:Y:S02]  /*0370*/  R2UR UR4, R12 ;  /* 0x000000000c0472ca */ /* 0x001fe400000e0000 */
[----:B------:R-:W-:Y:S01]  /*0380*/  R2UR UR5, R13 ;  /* 0x000000000d0572ca */ /* 0x000fe200000e0000 */
[----:B-1----:R-:W-:-:S12]  /*0390*/  IMAD.WIDE.U32 R2, R3, 0x4, R4 ;  /* 0x0000000403027825 */ /* 0x002fd800078e0004 */
[----:B------:R0:W5:Y:S01]  /*03a0*/  LDG.E.CONSTANT R11, desc[UR4][R2.64] ;  /* 0x00000004020b7981 */ /* 0x000162000c1e9900 */
[----:B--2---:R-:W-:-:S07]  /*03b0*/  IMAD.MOV.U32 R15, RZ, RZ, R7 ;  /* 0x000000ffff0f7224 */ /* 0x004fce00078e0007 */
.L_x_0:
[----:B------:R-:W-:Y:S01]  /*03c0*/  R2UR UR4, R12 ;  /* 0x000000000c0472ca */ /* 0x000fe200000e0000 */
[----:B01----:R-:W-:Y:S01]  /*03d0*/  IMAD.WIDE.U32 R2, R15, 0x10, R8 ;  /* 0x000000100f027825 */ /* 0x003fe200078e0008 */
[----:B------:R-:W-:-:S13]  /*03e0*/  R2UR UR5, R13 ;  /* 0x000000000d0572ca */ /* 0x000fda00000e0000 */
[----:B------:R-:W2:Y:S01]  /*03f0*/  LDG.E.128 R4, desc[UR4][R2.64] ;  /* 0x0000000402047981 */ /* 0x000ea2000c1e1d00 */
[----:B------:R-:W-:-:S04]  /*0400*/  IADD3 R15, PT, PT, R0, R15, RZ ;  /* 0x0000000f000f7210 */ /* 0x000fc80007ffe0ff */
[----:B------:R-:W-:Y:S02]  /*0410*/  ISETP.GE.U32.AND P0, PT, R15, R10, PT ;  /* 0x0000000a0f00720c */ /* 0x000fe40003f06070 */
[C---:B--2--5:R-:W-:Y:S01]  /*0420*/  IADD3 R4, PT, PT, R11.reuse, R4, RZ ;  /* 0x000000040b047210 */ /* 0x064fe20007ffe0ff */
[C---:B------:R-:W-:Y:S01]  /*0430*/  IMAD.IADD R5, R11.reuse, 0x1, R5 ;  /* 0x000000010b057824 */ /* 0x040fe200078e0205 */
[C---:B------:R-:W-:Y:S01]  /*0440*/  IADD3 R6, PT, PT, R11.reuse, R6, RZ ;  /* 0x000000060b067210 */ /* 0x040fe20007ffe0ff */
[----:B------:R-:W-:-:S05]  /*0450*/  IMAD.IADD R7, R11, 0x1, R7 ;  /* 0x000000010b077824 */ /* 0x000fca00078e0207 */
[----:B------:R1:W-:Y:S03]  /*0460*/  STG.E.128 desc[UR4][R2.64], R4 ;  /* 0x0000000402007986 */ /* 0x0003e6000c101d04 */
[----:B------:R-:W-:Y:S05]  /*0470*/  @!P0 BRA `(.L_x_0) ;  /* 0xfffffffc00d08947 */ /* 0x000fea000383ffff */
[----:B------:R-:W-:Y:S05]  /*0480*/  EXIT ;  /* 0x000000000000794d */ /* 0x000fea0003800000 */
.L_x_1:
[----:B------:R-:W-:-:S00]  /*0490*/  BRA `(.L_x_1) ;  /* 0xfffffffc00fc7947 */ /* 0x000fc0000383ffff */
[----:B------:R-:W-:-:S00]  /*04a0*/  NOP ;  /* 0x0000000000007918 */ /* 0x000fc00000000000 */
        /* <DEDUP_REMOVED lines=13> */
.L_x_20:


//--------------------- .text._Z10scan4_lmemP4int4PiPKS_j --------------------------
	.section	.text._Z10scan4_lmemP4int4PiPKS_j,"ax",@progbits
	.align	128
        .global         _Z10scan4_lmemP4int4PiPKS_j
        .type           _Z10scan4_lmemP4int4PiPKS_j,@function
        .size           _Z10scan4_lmemP4int4PiPKS_j,(.L_x_21 - _Z10scan4_lmemP4int4PiPKS_j)
        .other          _Z10scan4_lmemP4int4PiPKS_j,@"STO_CUDA_ENTRY STV_DEFAULT"
_Z10scan4_lmemP4int4PiPKS_j:
.text._Z10scan4_lmemP4int4PiPKS_j:
[----:B------:R-:W-:Y:S08]  /*0000*/  LDC R1, c[0x0][0x37c] ;  /* 0x0000df00ff017b82 */ /* 0x000ff00000000800 */
[----:B------:R-:W0:Y:S01]  /*0010*/  LDC R20, c[0x0][0x360] ;  /* 0x0000d800ff147b82 */ /* 0x000e220000000800 */
[----:B------:R-:W1:Y:S01]  /*0020*/  LDCU.64 UR6, c[0x0][0x358] ;  /* 0x00006b00ff0677ac */ /* 0x000e620008000a00 */
[----:B------:R-:W-:-:S06]  /*0030*/  IMAD.MOV.U32 R23, RZ, RZ, RZ ;  /* 0x000000ffff177224 */ /* 0x000fcc00078e00ff */
[----:B------:R-:W2:Y:S08]  /*0040*/  LDC R7, c[0x0][0x370] ;  /* 0x0000dc00ff077b82 */ /* 0x000eb00000000800 */
[----:B------:R-:W3:Y:S01]  /*0050*/  LDC R8, c[0x0][0x398] ;  /* 0x0000e600ff087b82 */ /* 0x000ee20000000800 */
[----:B0-----:R-:W0:Y:S08]  /*0060*/  I2F.U32.RP R5, R20 ;  /* 0x0000001400057306 */ /* 0x001e300000209000 */
[----:B--2---:R-:W2:Y:S01]  /*0070*/  I2F.U32.RP R4, R7 ;  /* 0x0000000700047306 */ /* 0x004ea20000209000 */
[----:B------:R-:W-:-:S07]  /*0080*/  ISETP.NE.U32.AND P2, PT, R7, RZ, PT ;  /* 0x000000ff0700720c */ /* 0x000fce0003f45070 */
[----:B0-----:R-:W-:Y:S08]  /*0090*/  MUFU.RCP R5, R5 ;  /* 0x0000000500057308 */ /* 0x001ff00000001000 */
[----:B--2---:R-:W0:Y:S02]  /*00a0*/  MUFU.RCP R4, R4 ;  /* 0x0000000400047308 */ /* 0x004e240000001000 */
[----:B0-----:R-:W-:-:S06]  /*00b0*/  VIADD R2, R4, 0xffffffe ;  /* 0x0ffffffe04027836 */ /* 0x001fcc0000000000 */
[----:B------:R0:W2:Y:S02]  /*00c0*/  F2I.FTZ.U32.TRUNC.NTZ R3, R2 ;  /* 0x0000000200037305 */ /* 0x0000a4000021f000 */
[----:B0-----:R-:W-:Y:S02]  /*00d0*/  IMAD.MOV.U32 R2, RZ, RZ, RZ ;  /* 0x000000ffff027224 */ /* 0x001fe400078e00ff */
[----:B--2---:R-:W-:-:S04]  /*00e0*/  IMAD.MOV R0, RZ, RZ, -R3 ;  /* 0x000000ffff007224 */ /* 0x004fc800078e0a03 */
[----:B------:R-:W-:Y:S01]  /*00f0*/  IMAD R9, R0, R7, RZ ;  /* 0x0000000700097224 */ /* 0x000fe200078e02ff */
[----:B---3--:R-:W-:-:S03]  /*0100*/  IADD3 R0, PT, PT, R7, -0x1, R8 ;  /* 0xffffffff07007810 */ /* 0x008fc60007ffe008 */
[----:B------:R-:W-:-:S06]  /*0110*/  IMAD.HI.U32 R3, R3, R9, R2 ;  /* 0x0000000903037227 */ /* 0x000fcc00078e0002 */
[----:B------:R-:W-:-:S05]  /*0120*/  IMAD.HI.U32 R4, R3, R0, RZ ;  /* 0x0000000003047227 */ /* 0x000fca00078e00ff */
[----:B------:R-:W-:-:S05]  /*0130*/  IADD3 R2, PT, PT, -R4, RZ, RZ ;  /* 0x000000ff04027210 */ /* 0x000fca0007ffe1ff */
[----:B------:R-:W-:Y:S02]  /*0140*/  IMAD R0, R7, R2, R0 ;  /* 0x0000000207007224 */ /* 0x000fe400078e0200 */
[----:B------:R-:W-:Y:S02]  /*0150*/  VIADD R2, R5, 0xffffffe ;  /* 0x0ffffffe05027836 */ /* 0x000fe40000000000 */
[----:B------:R-:W-:Y:S01]  /*0160*/  VIADD R5, R20, 0xffffffff ;  /* 0xffffffff14057836 */ /* 0x000fe20000000000 */
[----:B------:R-:W-:Y:S01]  /*0170*/  ISETP.GE.U32.AND P0, PT, R0, R7, PT ;  /* 0x000000070000720c */ /* 0x000fe20003f06070 */
[----:B------:R0:W2:Y:S02]  /*0180*/  F2I.FTZ.U32.TRUNC.NTZ R3, R2 ;  /* 0x0000000200037305 */ /* 0x0000a4000021f000 */
[----:B0-----:R-:W-:-:S10]  /*0190*/  IMAD.MOV.U32 R2, RZ, RZ, RZ ;  /* 0x000000ffff027224 */ /* 0x001fd400078e00ff */
[----:B------:R-:W-:Y:S01]  /*01a0*/  @P0 IMAD.IADD R0, R0, 0x1, -R7 ;  /* 0x0000000100000824 */ /* 0x000fe200078e0a07 */
[----:B------:R-:W-:Y:S01]  /*01b0*/  @P0 IADD3 R4, PT, PT, R4, 0x1, RZ ;  /* 0x0000000104040810 */ /* 0x000fe20007ffe0ff */
[----:B--2---:R-:W-:-:S03]  /*01c0*/  IMAD.MOV R9, RZ, RZ, -R3 ;  /* 0x000000ffff097224 */ /* 0x004fc600078e0a03 */
[----:B------:R-:W-:Y:S01]  /*01d0*/  ISETP.GE.U32.AND P1, PT, R0, R7, PT ;  /* 0x000000070000720c */ /* 0x000fe20003f26070 */
[----:B------:R-:W-:-:S04]  /*01e0*/  IMAD R9, R9, R20, RZ ;  /* 0x0000001409097224 */ /* 0x000fc800078e02ff */
[----:B------:R-:W-:Y:S02]  /*01f0*/  IMAD.HI.U32 R2, R3, R9, R2 ;  /* 0x0000000903027227 */ /* 0x000fe400078e0002 */
[----:B------:R-:W0:Y:S06]  /*0200*/  S2R R3, SR_CTAID.X ;  /* 0x0000000000037919 */ /* 0x000e2c0000002500 */
[----:B------:R-:W-:Y:S01]  /*0210*/  @P1 VIADD R4, R4, 0x1 ;  /* 0x0000000104041836 */ /* 0x000fe20000000000 */
[----:B------:R-:W-:Y:S02]  /*0220*/  @!P2 LOP3.LUT R4, RZ, R7, RZ, 0x33, !PT ;  /* 0x00000007ff04a212 */ /* 0x000fe400078e33ff */
[----:B------:R-:W-:-:S02]  /*0230*/  ISETP.NE.U32.AND P1, PT, R20, RZ, PT ;  /* 0x000000ff1400720c */ /* 0x000fc40003f25070 */
[----:B------:R-:W-:-:S05]  /*0240*/  IADD3 R7, PT, PT, R4, R5, RZ ;  /* 0x0000000504077210 */ /* 0x000fca0007ffe0ff */
[----:B------:R-:W-:-:S04]  /*0250*/  IMAD.HI.U32 R0, R2, R7, RZ ;  /* 0x0000000702007227 */ /* 0x000fc800078e00ff */
[----:B------:R-:W-:-:S04]  /*0260*/  IMAD.MOV R0, RZ, RZ, -R0 ;  /* 0x000000ffff007224 */ /* 0x000fc800078e0a00 */
[----:B------:R-:W-:Y:S01]  /*0270*/  IMAD R9, R20, R0, R7 ;  /* 0x0000000014097224 */ /* 0x000fe200078e0207 */
[----:B------:R-:W-:-:S04]  /*0280*/  LOP3.LUT R0, RZ, R20, RZ, 0x33, !PT ;  /* 0x00000014ff007212 */ /* 0x000fc800078e33ff */
[----:B------:R-:W-:-:S13]  /*0290*/  ISETP.GE.U32.AND P0, PT, R9, R20, PT ;  /* 0x000000140900720c */ /* 0x000fda0003f06070 */
[----:B------:R-:W-:-:S05]  /*02a0*/  @P0 IMAD.IADD R9, R9, 0x1, -R20 ;  /* 0x0000000109090824 */ /* 0x000fca00078e0a14 */
[----:B------:R-:W-:-:S13]  /*02b0*/  ISETP.GE.U32.AND P0, PT, R9, R20, PT ;  /* 0x000000140900720c */ /* 0x000fda0003f06070 */
[----:B------:R-:W-:-:S05]  /*02c0*/  @P0 IMAD.IADD R9, R9, 0x1, -R20 ;  /* 0x0000000109090824 */ /* 0x000fca00078e0a14 */
[----:B------:R-:W-:-:S04]  /*02d0*/  SEL R4, R0, R9, !P1 ;  /* 0x0000000900047207 */ /* 0x000fc80004800000 */
[----:B------:R-:W-:-:S05]  /*02e0*/  IADD3 R4, PT, PT, R7, -R4, RZ ;  /* 0x8000000407047210 */ /* 0x000fca0007ffe0ff */
[----:B0-----:R-:W-:-:S05]  /*02f0*/  IMAD R6, R4, R3, R4 ;  /* 0x0000000304067224 */ /* 0x001fca00078e0204 */
[----:B------:R-:W-:-:S05]  /*0300*/  VIMNMX.U32 R6, PT, PT, R6, R8, PT ;  /* 0x0000000806067248 */ /* 0x000fca0003fe0000 */
[----:B------:R-:W-:-:S04]  /*0310*/  IMAD.IADD R5, R5, 0x1, R6 ;  /* 0x0000000105057824 */ /* 0x000fc800078e0206 */
[----:B------:R-:W-:-:S04]  /*0320*/  IMAD.HI.U32 R2, R2, R5, RZ ;  /* 0x0000000502027227 */ /* 0x000fc800078e00ff */
[----:B------:R-:W-:-:S04]  /*0330*/  IMAD.MOV R2, RZ, RZ, -R2 ;  /* 0x000000ffff027224 */ /* 0x000fc800078e0a02 */
[----:B------:R-:W-:Y:S02]  /*0340*/  IMAD R7, R20, R2, R5 ;  /* 0x0000000214077224 */ /* 0x000fe400078e0205 */
[----:B------:R-:W0:Y:S03]  /*0350*/  S2R R2, SR_TID.X ;  /* 0x0000000000027919 */ /* 0x000e260000002100 */
[----:B------:R-:W-:-:S13]  /*0360*/  ISETP.GE.U32.AND P0, PT, R7, R20, PT ;  /* 0x000000140700720c */ /* 0x000fda0003f06070 */
[----:B------:R-:W-:-:S05]  /*0370*/  @P0 IMAD.IADD R7, R7, 0x1, -R20 ;  /* 0x0000000107070824 */ /* 0x000fca00078e0a14 */
[----:B------:R-:W-:Y:S01]  /*0380*/  ISETP.GE.U32.AND P0, PT, R7, R20, PT ;  /* 0x000000140700720c */ /* 0x000fe20003f06070 */
[----:B0-----:R-:W-:-:S12]  /*0390*/  IMAD R31, R4, R3, R2 ;  /* 0x00000003041f7224 */ /* 0x001fd800078e0202 */
[----:B------:R-:W-:-:S04]  /*03a0*/  @P0 IADD3 R7, PT, PT, R7, -R20, RZ ;  /* 0x8000001407070210 */ /* 0x000fc80007ffe0ff */
[----:B------:R-:W-:-:S05]  /*03b0*/  SEL R0, R0, R7, !P1 ;  /* 0x0000000700007207 */ /* 0x000fca0004800000 */
[----:B------:R-:W-:-:S05]  /*03c0*/  IMAD.IADD R0, R5, 0x1, -R0 ;  /* 0x0000000105007824 */ /* 0x000fca00078e0a00 */
[----:B------:R-:W-:-:S13]  /*03d0*/  ISETP.GE.U32.AND P0, PT, R31, R0, PT ;  /* 0x000000001f00720c */ /* 0x000fda0003f06070 */
[----:B-1----:R-:W-:Y:S05]  /*03e0*/  @P0 BRA `(.L_x_2) ;  /* 0x0000000c00400947 */ /* 0x002fea0003800000 */
[----:B------:R-:W0:Y:S01]  /*03f0*/  S2UR UR5, SR_CgaCtaId ;  /* 0x00000000000579c3 */ /* 0x000e220000008800 */
[----:B------:R-:W-:Y:S01]  /*0400*/  UMOV UR4, 0x400 ;  /* 0x0000040000047882 */ /* 0x000fe20000000000 */
[----:B------:R-:W-:Y:S01]  /*0410*/  IMAD.MOV.U32 R23, RZ, RZ, RZ ;  /* 0x000000ffff177224 */ /* 0x000fe200078e00ff */
[----:B0-----:R-:W-:-:S06]  /*0420*/  ULEA UR4, UR5, UR4, 0x18 ;  /* 0x0000000405047291 */ /* 0x001fcc000f8ec0ff */
[----:B------:R-:W-:Y:S02]  /*0430*/  LEA R21, R2, UR4, 0x2 ;  /* 0x0000000402157c11 */ /* 0x000fe4000f8e10ff */
[----:B------:R-:W-:-:S07]  /*0440*/  LEA R22, R20, UR4, 0x2 ;  /* 0x0000000414167c11 */ /* 0x000fce000f8e10ff */
.L_x_11:
[----:B0-----:R-:W0:Y:S01]  /*0450*/  LDCU UR4, c[0x0][0x398] ;  /* 0x00007300ff0477ac */ /* 0x001e220008000800 */
[----:B------:R-:W-:Y:S02]  /*0460*/  IADD3 R5, PT, PT, R20, R31, RZ ;  /* 0x0000001f14057210 */ /* 0x000fe40007ffe0ff */
[----:B------:R-:W-:Y:S02]  /*0470*/  CS2R R18, SRZ ;  /* 0x0000000000127805 */ /* 0x000fe4000001ff00 */
[----:B------:R-:W-:Y:S01]  /*0480*/  CS2R R16, SRZ ;  /* 0x0000000000107805 */ /* 0x000fe2000001ff00 */
[----:B------:R-:W-:-:S04]  /*0490*/  IMAD.IADD R7, R5, 0x1, R20 ;  /* 0x0000000105077824 */ /* 0x000fc800078e0214 */
[----:B------:R-:W-:Y:S01]  /*04a0*/  IMAD.IADD R11, R7, 0x1, R20 ;  /* 0x00000001070b7824 */ /* 0x000fe200078e0214 */
[----:B0-----:R-:W-:Y:S02]  /*04b0*/  ISETP.GE.U32.AND P0, PT, R31, UR4, PT ;  /* 0x000000041f007c0c */ /* 0x001fe4000bf06070 */
[----:B------:R-:W-:Y:S02]  /*04c0*/  ISETP.GE.U32.AND P1, PT, R5, UR4, PT ;  /* 0x0000000405007c0c */ /* 0x000fe4000bf26070 */
[----:B------:R-:W-:Y:S02]  /*04d0*/  ISETP.GE.U32.AND P2, PT, R7, UR4, PT ;  /* 0x0000000407007c0c */ /* 0x000fe4000bf46070 */
[----:B------:R-:W-:-:S07]  /*04e0*/  ISETP.GE.U32.AND P3, PT, R11, UR4, PT ;  /* 0x000000040b007c0c */ /* 0x000fce000bf66070 */
[----:B------:R-:W0:Y:S08]  /*04f0*/  @!P0 LDC.64 R8, c[0x0][0x390] ;  /* 0x0000e400ff088b82 */ /* 0x000e300000000a00 */
[----:B------:R-:W1:Y:S08]  /*0500*/  @!P1 LDC.64 R24, c[0x0][0x390] ;  /* 0x0000e400ff189b82 */ /* 0x000e700000000a00 */
[----:B------:R-:W2:Y:S01]  /*0510*/  @!P2 LDC.64 R26, c[0x0][0x390] ;  /* 0x0000e400ff1aab82 */ /* 0x000ea20000000a00 */
[----:B0-----:R-:W-:-:S07]  /*0520*/  @!P0 IMAD.WIDE R8, R31, 0x10, R8 ;  /* 0x000000101f088825 */ /* 0x001fce00078e0208 */
[----:B------:R-:W0:Y:S01]  /*0530*/  @!P3 LDC.64 R28, c[0x0][0x390] ;  /* 0x0000e400ff1cbb82 */ /* 0x000e220000000a00 */
[----:B------:R3:W4:Y:S01]  /*0540*/  @!P0 LDG.E.128.CONSTANT R16, desc[UR6][R8.64] ;  /* 0x0000000608108981 */ /* 0x000722000c1e9d00 */
[----:B-1----:R-:W-:Y:S01]  /*0550*/  @!P1 IMAD.WIDE R24, R5, 0x10, R24 ;  /* 0x0000001005189825 */ /* 0x002fe200078e0218 */
[----:B------:R-:W-:Y:S02]  /*0560*/  CS2R R4, SRZ ;  /* 0x0000000000047805 */ /* 0x000fe4000001ff00 */
[----:B---3--:R-:W-:Y:S01]  /*0570*/  CS2R R8, SRZ ;  /* 0x0000000000087805 */ /* 0x008fe2000001ff00 */
[----:B--2---:R-:W-:Y:S01]  /*0580*/  @!P2 IMAD.WIDE R26, R7, 0x10, R26 ;  /* 0x00000010071aa825 */ /* 0x004fe200078e021a */
[----:B------:R-:W-:-:S06]  /*0590*/  CS2R R6, SRZ ;  /* 0x0000000000067805 */ /* 0x000fcc000001ff00 */
[----:B------:R1:W5:Y:S01]  /*05a0*/  @!P2 LDG.E.128.CONSTANT R4, desc[UR6][R26.64] ;  /* 0x000000061a04a981 */ /* 0x000362000c1e9d00 */
[----:B0-----:R-:W-:Y:S01]  /*05b0*/  @!P3 IMAD.WIDE R28, R11, 0x10, R28 ;  /* 0x000000100b1cb825 */ /* 0x001fe200078e021c */
[----:B------:R-:W-:-:S06]  /*05c0*/  CS2R R10, SRZ ;  /* 0x00000000000a7805 */ /* 0x000fcc000001ff00 */
[----:B------:R1:W5:Y:S01]  /*05d0*/  @!P3 LDG.E.128.CONSTANT R8, desc[UR6][R28.64] ;  /* 0x000000061c08b981 */ /* 0x000362000c1e9d00 */
[----:B------:R-:W-:Y:S02]  /*05e0*/  CS2R R14, SRZ ;  /* 0x00000000000e7805 */ /* 0x000fe4000001ff00 */
[----:B------:R-:W-:-:S06]  /*05f0*/  CS2R R12, SRZ ;  /* 0x00000000000c7805 */ /* 0x000fcc000001ff00 */
[----:B------:R1:W5:Y:S01]  /*0600*/  @!P1 LDG.E.128.CONSTANT R12, desc[UR6][R24.64] ;  /* 0x00000006180c9981 */ /* 0x000362000c1e9d00 */
[----:B------:R-:W-:Y:S02]  /*0610*/  ISETP.GE.U32.AND P1, PT, R20, 0x2, PT ;  /* 0x000000021400780c */ /* 0x000fe40003f26070 */
[----:B------:R-:W-:Y:S01]  /*0620*/  ISETP.NE.AND P0, PT, R2, RZ, PT ;  /* 0x000000ff0200720c */ /* 0x000fe20003f05270 */
[----:B----4-:R-:W-:-:S05]  /*0630*/  IMAD.IADD R33, R16, 0x1, R17 ;  /* 0x0000000110217824 */ /* 0x010fca00078e0211 */
[----:B------:R-:W-:-:S05]  /*0640*/  IADD3 R32, PT, PT, R33, R18, RZ ;  /* 0x0000001221207210 */ /* 0x000fca0007ffe0ff */
[----:B------:R-:W-:-:S05]  /*0650*/  IMAD.IADD R30, R32, 0x1, R19 ;  /* 0x00000001201e7824 */ /* 0x000fca00078e0213 */
[----:B------:R1:W-:Y:S01]  /*0660*/  STS [R21], R30 ;  /* 0x0000001e15007388 */ /* 0x0003e20000000800 */
[----:B------:R-:W-:Y:S05]  /*0670*/  @!P1 BRA `(.L_x_3) ;  /* 0x0000000000489947 */ /* 0x000fea0003800000 */
[----:B-1----:R-:W-:Y:S01]  /*0680*/  IMAD.MOV.U32 R25, RZ, RZ, 0x1 ;  /* 0x00000001ff197424 */ /* 0x002fe200078e00ff */
[----:B------:R-:W-:Y:S01]  /*0690*/  MOV R24, R30 ;  /* 0x0000001e00187202 */ /* 0x000fe20000000f00 */
[----:B------:R-:W-:-:S07]  /*06a0*/  IMAD.MOV.U32 R27, RZ, RZ, -0x1 ;  /* 0xffffffffff1b7424 */ /* 0x000fce00078e00ff */
.L_x_4:
[C---:B------:R-:W-:Y:S01]  /*06b0*/  LOP3.LUT P2, RZ, R25.reuse, R2, RZ, 0xc0, !PT ;  /* 0x0000000219ff7212 */ /* 0x040fe2000784c0ff */
[----:B------:R-:W-:Y:S05]  /*06c0*/  WARPSYNC.ALL ;  /* 0x0000000000007948 */ /* 0x000fea0003800000 */
[----:B------:R-:W-:Y:S01]  /*06d0*/  BAR.SYNC.DEFER_BLOCKING 0x0 ;  /* 0x0000000000007b1d */ /* 0x000fe20000010000 */
[----:B------:R-:W-:-:S06]  /*06e0*/  IMAD.SHL.U32 R25, R25, 0x2, RZ ;  /* 0x0000000219197824 */ /* 0x000fcc00078e00ff */
[----:B------:R-:W-:Y:S01]  /*06f0*/  @P2 MOV R28, 0x400 ;  /* 0x00000400001c2802 */ /* 0x000fe20000000f00 */
[----:B------:R-:W0:Y:S01]  /*0700*/  @P2 S2R R29, SR_CgaCtaId ;  /* 0x00000000001d2919 */ /* 0x000e220000008800 */
[C---:B------:R-:W-:Y:S02]  /*0710*/  @P2 LOP3.LUT R26, R27.reuse, R2, RZ, 0xc0, !PT ;  /* 0x000000021b1a2212 */ /* 0x040fe400078ec0ff */
[----:B------:R-:W-:Y:S02]  /*0720*/  SHF.L.U32 R27, R27, 0x1, RZ ;  /* 0x000000011b1b7819 */ /* 0x000fe400000006ff */
[----:B0-----:R-:W-:-:S05]  /*0730*/  @P2 LEA R29, R29, R28, 0x18 ;  /* 0x0000001c1d1d2211 */ /* 0x001fca00078ec0ff */
[----:B------:R-:W-:-:S05]  /*0740*/  @P2 IMAD R26, R26, 0x4, R29 ;  /* 0x000000041a1a2824 */ /* 0x000fca00078e021d */
[----:B------:R-:W0:Y:S02]  /*0750*/  @P2 LDS R29, [R26+-0x4] ;  /* 0xfffffc001a1d2984 */ /* 0x000e240000000800 */
[----:B0-----:R-:W-:-:S05]  /*0760*/  @P2 IMAD.IADD R24, R24, 0x1, R29 ;  /* 0x0000000118182824 */ /* 0x001fca00078e021d */
[----:B------:R0:W-:Y:S01]  /*0770*/  @P2 STS [R21], R24 ;  /* 0x0000001815002388 */ /* 0x0001e20000000800 */
[----:B------:R-:W-:-:S13]  /*0780*/  ISETP.GE.U32.AND P2, PT, R25, R20, PT ;  /* 0x000000141900720c */ /* 0x000fda0003f46070 */
[----:B0-----:R-:W-:Y:S05]  /*0790*/  @!P2 BRA `(.L_x_4) ;  /* 0xfffffffc00c4a947 */ /* 0x001fea000383ffff */
.L_x_3:
[----:B------:R-:W-:Y:S05]  /*07a0*/  WARPSYNC.ALL ;  /* 0x0000000000007948 */ /* 0x000fea0003800000 */
[----:B------:R-:W-:Y:S06]  /*07b0*/  BAR.SYNC.DEFER_BLOCKING 0x0 ;  /* 0x0000000000007b1d */ /* 0x000fec0000010000 */
[----:B------:R-:W0:Y:S01]  /*07c0*/  LDCU UR4, c[0x0][0x398] ;  /* 0x00007300ff0477ac */ /* 0x000e220008000800 */
[----:B-1----:R-:W1:Y:S01]  /*07d0*/  @P0 LDS R27, [R21+-0x4] ;  /* 0xfffffc00151b0984 */ /* 0x002e620000000800 */
[----:B0-----:R-:W-:-:S13]  /*07e0*/  ISETP.GE.AND P2, PT, R31, UR4, PT ;  /* 0x000000041f007c0c */ /* 0x001fda000bf46270 */
[----:B------:R-:W0:Y:S02]  /*07f0*/  @!P2 LDC.64 R24, c[0x0][0x380] ;  /* 0x0000e000ff18ab82 */ /* 0x000e240000000a00 */
[----:B0-----:R-:W-:-:S04]  /*0800*/  @!P2 IMAD.WIDE R24, R31, 0x10, R24 ;  /* 0x000000101f18a825 */ /* 0x001fc800078e0218 */
[----:B-1----:R-:W-:Y:S02]  /*0810*/  @P0 IMAD.IADD R16, R16, 0x1, R27 ;  /* 0x0000000110100824 */ /* 0x002fe400078e021b */
[----:B-----5:R-:W-:Y:S02]  /*0820*/  IMAD.IADD R27, R12, 0x1, R13 ;  /* 0x000000010c1b7824 */ /* 0x020fe400078e020d */
[C---:B------:R-:W-:Y:S02]  /*0830*/  @P0 IMAD.IADD R33, R16.reuse, 0x1, R17 ;  /* 0x0000000110210824 */ /* 0x040fe400078e0211 */
[--C-:B------:R-:W-:Y:S01]  /*0840*/  @!P2 IMAD.IADD R16, R16, 0x1, R23.reuse ;  /* 0x000000011010a824 */ /* 0x100fe200078e0217 */
[----:B------:R-:W-:Y:S01]  /*0850*/  IADD3 R26, PT, PT, R27, R14, RZ ;  /* 0x0000000e1b1a7210 */ /* 0x000fe20007ffe0ff */
[C---:B------:R-:W-:Y:S01]  /*0860*/  @!P2 IMAD.IADD R17, R33.reuse, 0x1, R23 ;  /* 0x000000012111a824 */ /* 0x040fe200078e0217 */
[----:B------:R-:W-:-:S03]  /*0870*/  @P0 IADD3 R32, PT, PT, R33, R18, RZ ;  /* 0x0000001221200210 */ /* 0x000fc60007ffe0ff */
[----:B------:R-:W-:Y:S01]  /*0880*/  IMAD.IADD R28, R26, 0x1, R15 ;  /* 0x000000011a1c7824 */ /* 0x000fe200078e020f */
[C---:B------:R-:W-:Y:S01]  /*0890*/  @!P2 IADD3 R18, PT, PT, R32.reuse, R23, RZ ;  /* 0x000000172012a210 */ /* 0x040fe20007ffe0ff */
[----:B------:R-:W-:-:S04]  /*08a0*/  @P0 IMAD.IADD R30, R32, 0x1, R19 ;  /* 0x00000001201e0824 */ /* 0x000fc800078e0213 */
[----:B------:R-:W-:Y:S02]  /*08b0*/  @!P2 IMAD.IADD R19, R30, 0x1, R23 ;  /* 0x000000011e13a824 */ /* 0x000fe400078e0217 */
[----:B------:R0:W1:Y:S04]  /*08c0*/  LDS R30, [R22+-0x4] ;  /* 0xfffffc00161e7984 */ /* 0x0000680000000800 */
[----:B------:R0:W-:Y:S01]  /*08d0*/  @!P2 STG.E.128 desc[UR6][R24.64], R16 ;  /* 0x000000101800a986 */ /* 0x0001e2000c101d06 */
[----:B------:R-:W-:Y:S06]  /*08e0*/  BAR.SYNC.DEFER_BLOCKING 0x0 ;  /* 0x0000000000007b1d */ /* 0x000fec0000010000 */
[----:B------:R0:W-:Y:S01]  /*08f0*/  STS [R21], R28 ;  /* 0x0000001c15007388 */ /* 0x0001e20000000800 */
[----:B------:R-:W-:Y:S05]  /*0900*/  @!P1 BRA `(.L_x_5) ;  /* 0x0000000000449947 */ /* 0x000fea0003800000 */
[----:B0-----:R-:W-:Y:S01]  /*0910*/  MOV R16, R28 ;  /* 0x0000001c00107202 */ /* 0x001fe20000000f00 */
[----:B------:R-:W-:Y:S01]  /*0920*/  UMOV UR4, 0x1 ;  /* 0x0000000100047882 */ /* 0x000fe20000000000 */
[----:B------:R-:W-:-:S05]  /*0930*/  UMOV UR5, 0xffffffff ;  /* 0xffffffff00057882 */ /* 0x000fca0000000000 */
.L_x_6:
[----:B------:R-:W-:Y:S01]  /*0940*/  BAR.SYNC.DEFER_BLOCKING 0x0 ;  /* 0x0000000000007b1d */ /* 0x000fe20000010000 */
[----:B------:R-:W-:Y:S01]  /*0950*/  LOP3.LUT P1, RZ, R2, UR4, RZ, 0xc0, !PT ;  /* 0x0000000402ff7c12 */ /* 0x000fe2000f82c0ff */
[----:B------:R-:W-:-:S12]  /*0960*/  USHF.L.U32 UR4, UR4, 0x1, URZ ;  /* 0x0000000104047899 */ /* 0x000fd800080006ff */
[----:B------:R-:W0:Y:S01]  /*0970*/  @P1 S2R R19, SR_CgaCtaId ;  /* 0x0000000000131919 */ /* 0x000e220000008800 */
[----:B------:R-:W-:Y:S02]  /*0980*/  @P1 MOV R18, 0x400 ;  /* 0x0000040000121802 */ /* 0x000fe40000000f00 */
[----:B------:R-:W-:Y:S01]  /*0990*/  @P1 LOP3.LUT R17, R2, UR5, RZ, 0xc0, !PT ;  /* 0x0000000502111c12 */ /* 0x000fe2000f8ec0ff */
[----:B------:R-:W-:Y:S01]  /*09a0*/  USHF.L.U32 UR5, UR5, 0x1, URZ ;  /* 0x0000000105057899 */ /* 0x000fe200080006ff */
[----:B0-----:R-:W-:-:S05]  /*09b0*/  @P1 LEA R18, R19, R18, 0x18 ;  /* 0x0000001213121211 */ /* 0x001fca00078ec0ff */
[----:B------:R-:W-:-:S06]  /*09c0*/  @P1 IMAD R17, R17, 0x4, R18 ;  /* 0x0000000411111824 */ /* 0x000fcc00078e0212 */
[----:B------:R-:W0:Y:S02]  /*09d0*/  @P1 LDS R17, [R17+-0x4] ;  /* 0xfffffc0011111984 */ /* 0x000e240000000800 */
[----:B0-----:R-:W-:-:S05]  /*09e0*/  @P1 IMAD.IADD R16, R16, 0x1, R17 ;  /* 0x0000000110101824 */ /* 0x001fca00078e0211 */
[----:B------:R2:W-:Y:S01]  /*09f0*/  @P1 STS [R21], R16 ;  /* 0x0000001015001388 */ /* 0x0005e20000000800 */
[----:B------:R-:W-:-:S13]  /*0a00*/  ISETP.LE.U32.AND P1, PT, R20, UR4, PT ;  /* 0x0000000414007c0c */ /* 0x000fda000bf23070 */
[----:B--2---:R-:W-:Y:S05]  /*0a10*/  @!P1 BRA `(.L_x_6) ;  /* 0xfffffffc00c89947 */ /* 0x004fea000383ffff */
.L_x_5:
[----:B------:R-:W-:Y:S01]  /*0a20*/  BAR.SYNC.DEFER_BLOCKING 0x0 ;  /* 0x0000000000007b1d */ /* 0x000fe20000010000 */
[----:B------:R-:W-:Y:S01]  /*0a30*/  IADD3 R31, PT, PT, R20, R31, RZ ;  /* 0x0000001f141f7210 */ /* 0x000fe20007ffe0ff */
[----:B-1----:R-:W-:Y:S01]  /*0a40*/  IMAD.IADD R23, R30, 0x1, R23 ;  /* 0x000000011e177824 */ /* 0x002fe200078e0217 */
[----:B------:R-:W-:-:S03]  /*0a50*/  ISETP.GE.U32.AND P2, PT, R20, 0x2, PT ;  /* 0x000000021400780c */ /* 0x000fc60003f46070 */
[----:B------:R-:W1:Y:S01]  /*0a60*/  LDCU UR4, c[0x0][0x398] ;  /* 0x00007300ff0477ac */ /* 0x000e620008000800 */
[----:B0-----:R-:W0:Y:S01]  /*0a70*/  @P0 LDS R19, [R21+-0x4] ;  /* 0xfffffc0015130984 */ /* 0x001e220000000800 */
[----:B-1----:R-:W-:-:S13]  /*0a80*/  ISETP.GE.AND P1, PT, R31, UR4, PT ;  /* 0x000000041f007c0c */ /* 0x002fda000bf26270 */
[----:B------:R-:W1:Y:S02]  /*0a90*/  @!P1 LDC.64 R16, c[0x0][0x380] ;  /* 0x0000e000ff109b82 */ /* 0x000e640000000a00 */
[----:B-1----:R-:W-:-:S04]  /*0aa0*/  @!P1 IMAD.WIDE R16, R31, 0x10, R16 ;  /* 0x000000101f109825 */ /* 0x002fc800078e0210 */
[----:B0-----:R-:W-:Y:S02]  /*0ab0*/  @P0 IMAD.IADD R12, R12, 0x1, R19 ;  /* 0x000000010c0c0824 */ /* 0x001fe400078e0213 */
[----:B------:R-:W-:Y:S02]  /*0ac0*/  IMAD.IADD R19, R4, 0x1, R5 ;  /* 0x0000000104137824 */ /* 0x000fe400078e0205 */
[----:B------:R-:W-:Y:S02]  /*0ad0*/  @P0 IMAD.IADD R27, R12, 0x1, R13 ;  /* 0x000000010c1b0824 */ /* 0x000fe400078e020d */
[----:B------:R-:W-:Y:S02]  /*0ae0*/  @!P1 IMAD.IADD R12, R23, 0x1, R12 ;  /* 0x00000001170c9824 */ /* 0x000fe400078e020c */
[----:B------:R-:W-:Y:S01]  /*0af0*/  IMAD.IADD R18, R19, 0x1, R6 ;  /* 0x0000000113127824 */ /* 0x000fe200078e0206 */
[----:B------:R-:W-:Y:S02]  /*0b00*/  @P0 IADD3 R26, PT, PT, R27, R14, RZ ;  /* 0x0000000e1b1a0210 */ /* 0x000fe40007ffe0ff */
[----:B------:R-:W-:-:S02]  /*0b10*/  @!P1 IADD3 R13, PT, PT, R23, R27, RZ ;  /* 0x0000001b170d9210 */ /* 0x000fc40007ffe0ff */
[----:B------:R-:W-:Y:S01]  /*0b20*/  @P0 IADD3 R28, PT, PT, R26, R15, RZ ;  /* 0x0000000f1a1c0210 */ /* 0x000fe20007ffe0ff */
[C---:B------:R-:W-:Y:S01]  /*0b30*/  @!P1 IMAD.IADD R14, R23.reuse, 0x1, R26 ;  /* 0x00000001170e9824 */ /* 0x040fe200078e021a */
[----:B------:R-:W-:Y:S01]  /*0b40*/  IADD3 R24, PT, PT, R18, R7, RZ ;  /* 0x0000000712187210 */ /* 0x000fe20007ffe0ff */
[----:B------:R0:W1:Y:S01]  /*0b50*/  LDS R26, [R22+-0x4] ;  /* 0xfffffc00161a7984 */ /* 0x0000620000000800 */
[----:B------:R-:W-:Y:S01]  /*0b60*/  ISETP.NE.AND P0, PT, R2, RZ, PT ;  /* 0x000000ff0200720c */ /* 0x000fe20003f05270 */
[----:B------:R-:W-:-:S05]  /*0b70*/  @!P1 IMAD.IADD R15, R23, 0x1, R28 ;  /* 0x00000001170f9824 */ /* 0x000fca00078e021c */
[----:B------:R0:W-:Y:S01]  /*0b80*/  @!P1 STG.E.128 desc[UR6][R16.64], R12 ;  /* 0x0000000c10009986 */ /* 0x0001e2000c101d06 */
[----:B------:R-:W-:Y:S06]  /*0b90*/  BAR.SYNC.DEFER_BLOCKING 0x0 ;  /* 0x0000000000007b1d */ /* 0x000fec0000010000 */
[----:B------:R0:W-:Y:S01]  /*0ba0*/  STS [R21], R24 ;  /* 0x0000001815007388 */ /* 0x0001e20000000800 */
[----:B------:R-:W-:Y:S05]  /*0bb0*/  @!P2 BRA `(.L_x_7) ;  /* 0x000000000044a947 */ /* 0x000fea0003800000 */
[----:B0-----:R-:W-:Y:S01]  /*0bc0*/  IMAD.MOV.U32 R12, RZ, RZ, R24 ;  /* 0x000000ffff0c7224 */ /* 0x001fe200078e0018 */
[----:B------:R-:W-:Y:S01]  /*0bd0*/  UMOV UR4, 0x1 ;  /* 0x0000000100047882 */ /* 0x000fe20000000000 */
[----:B------:R-:W-:-:S05]  /*0be0*/  UMOV UR5, 0xffffffff ;  /* 0xffffffff00057882 */ /* 0x000fca0000000000 */
.L_x_8:
        /* <DEDUP_REMOVED lines=10> */
[----:B0-----:R-:W-:-:S05]  /*0c90*/  @P1 IADD3 R12, PT, PT, R12, R13, RZ ;  /* 0x0000000d0c0c1210 */ /* 0x001fca0007ffe0ff */
[----:B------:R2:W-:Y:S01]  /*0ca0*/  @P1 STS [R21], R12 ;  /* 0x0000000c15001388 */ /* 0x0005e20000000800 */
[----:B------:R-:W-:-:S13]  /*0cb0*/  ISETP.LE.U32.AND P1, PT, R20, UR4, PT ;  /* 0x0000000414007c0c */ /* 0x000fda000bf23070 */
[----:B--2---:R-:W-:Y:S05]  /*0cc0*/  @!P1 BRA `(.L_x_8) ;  /* 0xfffffffc00c89947 */ /* 0x004fea000383ffff */
.L_x_7:
[----:B------:R-:W-:Y:S01]  /*0cd0*/  BAR.SYNC.DEFER_BLOCKING 0x0 ;  /* 0x0000000000007b1d */ /* 0x000fe20000010000 */
[----:B------:R-:W-:Y:S01]  /*0ce0*/  IMAD.IADD R31, R31, 0x1, R20 ;  /* 0x000000011f1f7824 */ /* 0x000fe200078e0214 */
[----:B-1----:R-:W-:-:S04]  /*0cf0*/  IADD3 R23, PT, PT, R23, R26, RZ ;  /* 0x0000001a17177210 */ /* 0x002fc80007ffe0ff */
[----:B------:R-:W1:Y:S01]  /*0d00*/  LDCU UR4, c[0x0][0x398] ;  /* 0x00007300ff0477ac */ /* 0x000e620008000800 */
[----:B0-----:R-:W0:Y:S01]  /*0d10*/  @P0 LDS R15, [R21+-0x4] ;  /* 0xfffffc00150f0984 */ /* 0x001e220000000800 */
[----:B-1----:R-:W-:-:S03]  /*0d20*/  ISETP.GE.AND P1, PT, R31, UR4, PT ;  /* 0x000000041f007c0c */ /* 0x002fc6000bf26270 */
[----:B------:R-:W1:Y:S10]  /*0d30*/  LDS R17, [R22+-0x4] ;  /* 0xfffffc0016117984 */ /* 0x000e740000000800 */
[----:B------:R-:W2:Y:S02]  /*0d40*/  @!P1 LDC.64 R12, c[0x0][0x380] ;  /* 0x0000e000ff0c9b82 */ /* 0x000ea40000000a00 */
[----:B--2---:R-:W-:-:S04]  /*0d50*/  @!P1 IMAD.WIDE R12, R31, 0x10, R12 ;  /* 0x000000101f0c9825 */ /* 0x004fc800078e020c */
[----:B0-----:R-:W-:Y:S02]  /*0d60*/  @P0 IMAD.IADD R4, R4, 0x1, R15 ;  /* 0x0000000104040824 */ /* 0x001fe400078e020f */
[----:B------:R-:W-:Y:S02]  /*0d70*/  IMAD.IADD R15, R8, 0x1, R9 ;  /* 0x00000001080f7824 */ /* 0x000fe400078e0209 */
[----:B-1----:R-:W-:Y:S01]  /*0d80*/  IMAD.IADD R17, R23, 0x1, R17 ;  /* 0x0000000117117824 */ /* 0x002fe200078e0211 */
[----:B------:R-:W-:Y:S01]  /*0d90*/  @P0 IADD3 R19, PT, PT, R4, R5, RZ ;  /* 0x0000000504130210 */ /* 0x000fe20007ffe0ff */
[----:B------:R-:W-:Y:S01]  /*0da0*/  IMAD.IADD R14, R15, 0x1, R10 ;  /* 0x000000010f0e7824 */ /* 0x000fe200078e020a */
[----:B------:R-:W-:-:S03]  /*0db0*/  @!P1 IADD3 R4, PT, PT, R23, R4, RZ ;  /* 0x0000000417049210 */ /* 0x000fc60007ffe0ff */
[----:B------:R-:W-:Y:S02]  /*0dc0*/  @P0 IMAD.IADD R18, R19, 0x1, R6 ;  /* 0x0000000113120824 */ /* 0x000fe400078e0206 */
[C---:B------:R-:W-:Y:S02]  /*0dd0*/  @!P1 IMAD.IADD R5, R23.reuse, 0x1, R19 ;  /* 0x0000000117059824 */ /* 0x040fe400078e0213 */
[----:B------:R-:W-:Y:S01]  /*0de0*/  @P0 IMAD.IADD R24, R18, 0x1, R7 ;  /* 0x0000000112180824 */ /* 0x000fe200078e0207 */
[----:B------:R-:W-:Y:S01]  /*0df0*/  ISETP.GE.U32.AND P0, PT, R20, 0x2, PT ;  /* 0x000000021400780c */ /* 0x000fe20003f06070 */
[C---:B------:R-:W-:Y:S02]  /*0e00*/  @!P1 IMAD.IADD R6, R23.reuse, 0x1, R18 ;  /* 0x0000000117069824 */ /* 0x040fe400078e0212 */
[----:B------:R-:W-:Y:S01]  /*0e10*/  IMAD.IADD R16, R14, 0x1, R11 ;  /* 0x000000010e107824 */ /* 0x000fe200078e020b */
[----:B------:R-:W-:-:S05]  /*0e20*/  @!P1 IADD3 R7, PT, PT, R23, R24, RZ ;  /* 0x0000001817079210 */ /* 0x000fca0007ffe0ff */
[----:B------:R0:W-:Y:S01]  /*0e30*/  @!P1 STG.E.128 desc[UR6][R12.64], R4 ;  /* 0x000000040c009986 */ /* 0x0001e2000c101d06 */
[----:B------:R-:W-:Y:S06]  /*0e40*/  BAR.SYNC.DEFER_BLOCKING 0x0 ;  /* 0x0000000000007b1d */ /* 0x000fec0000010000 */
[----:B------:R0:W-:Y:S01]  /*0e50*/  STS [R21], R16 ;  /* 0x0000001015007388 */ /* 0x0001e20000000800 */
[----:B------:R-:W-:Y:S05]  /*0e60*/  @!P0 BRA `(.L_x_9) ;  /* 0x0000000000448947 */ /* 0x000fea0003800000 */
[----:B0-----:R-:W-:Y:S01]  /*0e70*/  MOV R4, R16 ;  /* 0x0000001000047202 */ /* 0x001fe20000000f00 */
[----:B------:R-:W-:Y:S01]  /*0e80*/  UMOV UR4, 0x1 ;  /* 0x0000000100047882 */ /* 0x000fe20000000000 */
[----:B------:R-:W-:-:S05]  /*0e90*/  UMOV UR5, 0xffffffff ;  /* 0xffffffff00057882 */ /* 0x000fca0000000000 */
.L_x_10:
        /* <DEDUP_REMOVED lines=13> */
[----:B-1----:R-:W-:Y:S05]  /*0f70*/  @!P0 BRA `(.L_x_10) ;  /* 0xfffffffc00c88947 */ /* 0x002fea000383ffff */
.L_x_9:
[----:B------:R-:W-:Y:S01]  /*0f80*/  BAR.SYNC.DEFER_BLOCKING 0x0 ;  /* 0x0000000000007b1d */ /* 0x000fe20000010000 */
[----:B------:R-:W-:Y:S02]  /*0f90*/  ISETP.NE.AND P1, PT, R2, RZ, PT ;  /* 0x000000ff0200720c */ /* 0x000fe40003f25270 */
[----:B------:R-:W-:-:S03]  /*0fa0*/  IADD3 R31, PT, PT, R31, R20, RZ ;  /* 0x000000141f1f7210 */ /* 0x000fc60007ffe0ff */
[----:B------:R-:W1:Y:S08]  /*0fb0*/  LDCU UR4, c[0x0][0x398] ;  /* 0x00007300ff0477ac */ /* 0x000e700008000800 */
[----:B0-----:R-:W0:Y:S01]  /*0fc0*/  @P1 LDS R7, [R21+-0x4] ;  /* 0xfffffc0015071984 */ /* 0x001e220000000800 */
[----:B-1----:R-:W-:-:S03]  /*0fd0*/  ISETP.GE.AND P0, PT, R31, UR4, PT ;  /* 0x000000041f007c0c */ /* 0x002fc6000bf06270 */
[----:B------:R-:W1:Y:S10]  /*0fe0*/  LDS R23, [R22+-0x4] ;  /* 0xfffffc0016177984 */ /* 0x000e740000000800 */
[----:B------:R-:W2:Y:S02]  /*0ff0*/  @!P0 LDC.64 R4, c[0x0][0x380] ;  /* 0x0000e000ff048b82 */ /* 0x000ea40000000a00 */
[C---:B--2---:R-:W-:Y:S01]  /*1000*/  @!P0 IMAD.WIDE R4, R31.reuse, 0x10, R4 ;  /* 0x000000101f048825 */ /* 0x044fe200078e0204 */
[----:B------:R-:W-:-:S03]  /*1010*/  IADD3 R31, PT, PT, R31, R20, RZ ;  /* 0x000000141f1f7210 */ /* 0x000fc60007ffe0ff */
[----:B0-----:R-:W-:Y:S02]  /*1020*/  @P1 IMAD.IADD R8, R8, 0x1, R7 ;  /* 0x0000000108081824 */ /* 0x001fe400078e0207 */
[C---:B-1----:R-:W-:Y:S02]  /*1030*/  IMAD.IADD R23, R17.reuse, 0x1, R23 ;  /* 0x0000000111177824 */ /* 0x042fe400078e0217 */
[----:B------:R-:W-:Y:S02]  /*1040*/  @P1 IMAD.IADD R15, R8, 0x1, R9 ;  /* 0x00000001080f1824 */ /* 0x000fe400078e0209 */
[----:B------:R-:W-:-:S03]  /*1050*/  @!P0 IMAD.IADD R8, R17, 0x1, R8 ;  /* 0x0000000111088824 */ /* 0x000fc600078e0208 */
[----:B------:R-:W-:Y:S02]  /*1060*/  @P1 IADD3 R14, PT, PT, R15, R10, RZ ;  /* 0x0000000a0f0e1210 */ /* 0x000fe40007ffe0ff */
[----:B------:R-:W-:-:S03]  /*1070*/  @!P0 IADD3 R9, PT, PT, R17, R15, RZ ;  /* 0x0000000f11098210 */ /* 0x000fc60007ffe0ff */
[----:B------:R-:W-:Y:S02]  /*1080*/  @P1 IMAD.IADD R16, R14, 0x1, R11 ;  /* 0x000000010e101824 */ /* 0x000fe400078e020b */
[C---:B------:R-:W-:Y:S02]  /*1090*/  @!P0 IMAD.IADD R10, R17.reuse, 0x1, R14 ;  /* 0x00000001110a8824 */ /* 0x040fe400078e020e */
[----:B------:R-:W-:-:S05]  /*10a0*/  @!P0 IMAD.IADD R11, R17, 0x1, R16 ;  /* 0x00000001110b8824 */ /* 0x000fca00078e0210 */
[----:B------:R0:W-:Y:S01]  /*10b0*/  @!P0 STG.E.128 desc[UR6][R4.64], R8 ;  /* 0x0000000804008986 */ /* 0x0001e2000c101d06 */
[----:B------:R-:W-:Y:S01]  /*10c0*/  BAR.SYNC.DEFER_BLOCKING 0x0 ;  /* 0x0000000000007b1d */ /* 0x000fe20000010000 */
[----:B------:R-:W-:-:S13]  /*10d0*/  ISETP.GE.U32.AND P0, PT, R31, R0, PT ;  /* 0x000000001f00720c */ /* 0x000fda0003f06070 */
[----:B------:R-:W-:Y:S05]  /*10e0*/  @!P0 BRA `(.L_x_11) ;  /* 0xfffffff000d88947 */ /* 0x000fea000383ffff */
.L_x_2:
[----:B------:R-:W-:-:S13]  /*10f0*/  ISETP.NE.AND P0, PT, R2, RZ, PT ;  /* 0x000000ff0200720c */ /* 0x000fda0003f05270 */
[----:B------:R-:W-:Y:S05]  /*1100*/  @P0 EXIT ;  /* 0x000000000000094d */ /* 0x000fea0003800000 */
[----:B0-----:R-:W0:Y:S02]  /*1110*/  LDC.64 R4, c[0x0][0x388] ;  /* 0x0000e200ff047b82 */ /* 0x001e240000000a00 */
[----:B0-----:R-:W-:-:S05]  /*1120*/  IMAD.WIDE.U32 R2, R3, 0x4, R4 ;  /* 0x0000000403027825 */ /* 0x001fca00078e0004 */
[----:B------:R-:W-:Y:S01]  /*1130*/  STG.E desc[UR6][R2.64], R23 ;  /* 0x0000001702007986 */ /* 0x000fe2000c101906 */
[----:B------:R-:W-:Y:S05]  /*1140*/  EXIT ;  /* 0x000000000000794d */ /* 0x000fea0003800000 */
.L_x_12:
        /* <DEDUP_REMOVED lines=11> */
.L_x_21:


//--------------------- .text._Z10scan1_lmemPiPKij --------------------------
	.section	.text._Z10scan1_lmemPiPKij,"ax",@progbits
	.align	128
        .global         _Z10scan1_lmemPiPKij
        .type           _Z10scan1_lmemPiPKij,@function
        .size           _Z10scan1_lmemPiPKij,(.L_x_22 - _Z10scan1_lmemPiPKij)
        .other          _Z10scan1_lmemPiPKij,@"STO_CUDA_ENTRY STV_DEFAULT"
_Z10scan1_lmemPiPKij:
.text._Z10scan1_lmemPiPKij:
[----:B------:R-:W-:Y:S08]  /*0000*/  LDC R1, c[0x0][0x37c] ;  /* 0x0000df00ff017b82 */ /* 0x000ff00000000800 */
[----:B------:R-:W0:Y:S01]  /*0010*/  LDC R0, c[0x0][0x360] ;  /* 0x0000d800ff007b82 */ /* 0x000e220000000800 */
[----:B------:R-:W1:Y:S07]  /*0020*/  S2R R12, SR_TID.X ;  /* 0x00000000000c7919 */ /* 0x000e6e0000002100 */
[----:B------:R-:W2:Y:S08]  /*0030*/  LDC R5, c[0x0][0x390] ;  /* 0x0000e400ff057b82 */ /* 0x000eb00000000800 */
[----:B------:R-:W1:Y:S01]  /*0040*/  S2UR UR4, SR_CTAID.X ;  /* 0x00000000000479c3 */ /* 0x000e620000002500 */
[----:B0-----:R-:W0:Y:S01]  /*0050*/  I2F.U32.RP R4, R0 ;  /* 0x0000000000047306 */ /* 0x001e220000209000 */
[----:B------:R-:W-:-:S07]  /*0060*/  ISETP.NE.U32.AND P1, PT, R0, RZ, PT ;  /* 0x000000ff0000720c */ /* 0x000fce0003f25070 */
[----:B0-----:R-:W0:Y:S02]  /*0070*/  MUFU.RCP R4, R4 ;  /* 0x0000000400047308 */ /* 0x001e240000001000 */
[----:B0-----:R-:W-:-:S06]  /*0080*/  VIADD R2, R4, 0xffffffe ;  /* 0x0ffffffe04027836 */ /* 0x001fcc0000000000 */
[----:B------:R0:W3:Y:S02]  /*0090*/  F2I.FTZ.U32.TRUNC.NTZ R3, R2 ;  /* 0x0000000200037305 */ /* 0x0000e4000021f000 */
[----:B0-----:R-:W-:Y:S02]  /*00a0*/  HFMA2 R2, -RZ, RZ, 0, 0 ;  /* 0x00000000ff027431 */ /* 0x001fe400000001ff */
[----:B---3--:R-:W-:-:S04]  /*00b0*/  IMAD.MOV R7, RZ, RZ, -R3 ;  /* 0x000000ffff077224 */ /* 0x008fc800078e0a03 */
[----:B------:R-:W-:-:S04]  /*00c0*/  IMAD R7, R7, R0, RZ ;  /* 0x0000000007077224 */ /* 0x000fc800078e02ff */
[----:B------:R-:W-:Y:S01]  /*00d0*/  IMAD.HI.U32 R6, R3, R7, R2 ;  /* 0x0000000703067227 */ /* 0x000fe200078e0002 */
[----:B--2---:R-:W-:-:S03]  /*00e0*/  IADD3 R3, PT, PT, R0, -0x1, R5 ;  /* 0xffffffff00037810 */ /* 0x004fc60007ffe005 */
[----:B-1----:R-:W-:Y:S02]  /*00f0*/  IMAD R2, R0, UR4, R12 ;  /* 0x0000000400027c24 */ /* 0x002fe4000f8e020c */
[----:B------:R-:W-:-:S04]  /*0100*/  IMAD.HI.U32 R6, R6, R3, RZ ;  /* 0x0000000306067227 */ /* 0x000fc800078e00ff */
[----:B------:R-:W-:-:S04]  /*0110*/  IMAD.MOV R6, RZ, RZ, -R6 ;  /* 0x000000ffff067224 */ /* 0x000fc800078e0a06 */
[----:B------:R-:W-:-:S05]  /*0120*/  IMAD R5, R0, R6, R3 ;  /* 0x0000000600057224 */ /* 0x000fca00078e0203 */
[----:B------:R-:W-:-:S13]  /*0130*/  ISETP.GE.U32.AND P0, PT, R5, R0, PT ;  /* 0x000000000500720c */ /* 0x000fda0003f06070 */
[----:B------:R-:W-:-:S05]  /*0140*/  @P0 IMAD.IADD R5, R5, 0x1, -R0 ;  /* 0x0000000105050824 */ /* 0x000fca00078e0a00 */
[----:B------:R-:W-:-:S13]  /*0150*/  ISETP.GE.U32.AND P0, PT, R5, R0, PT ;  /* 0x000000000500720c */ /* 0x000fda0003f06070 */
[-C--:B------:R-:W-:Y:S02]  /*0160*/  @P0 IADD3 R5, PT, PT, R5, -R0.reuse, RZ ;  /* 0x8000000005050210 */ /* 0x080fe40007ffe0ff */
[----:B------:R-:W-:-:S05]  /*0170*/  @!P1 LOP3.LUT R5, RZ, R0, RZ, 0x33, !PT ;  /* 0x00000000ff059212 */ /* 0x000fca00078e33ff */
[----:B------:R-:W-:-:S05]  /*0180*/  IMAD.IADD R5, R3, 0x1, -R5 ;  /* 0x0000000103057824 */ /* 0x000fca00078e0a05 */
[----:B------:R-:W-:-:S13]  /*0190*/  ISETP.GE.U32.AND P0, PT, R2, R5, PT ;  /* 0x000000050200720c */ /* 0x000fda0003f06070 */
[----:B------:R-:W-:Y:S05]  /*01a0*/  @P0 EXIT ;  /* 0x000000000000094d */ /* 0x000fea0003800000 */
[----:B------:R-:W0:Y:S01]  /*01b0*/  S2R R4, SR_CgaCtaId ;  /* 0x0000000000047919 */ /* 0x000e220000008800 */
[----:B------:R-:W-:Y:S01]  /*01c0*/  MOV R3, 0x400 ;  /* 0x0000040000037802 */ /* 0x000fe20000000f00 */
[----:B------:R-:W-:Y:S01]  /*01d0*/  IMAD.MOV.U32 R7, RZ, RZ, R2 ;  /* 0x000000ffff077224 */ /* 0x000fe200078e0002 */
[----:B------:R-:W-:Y:S01]  /*01e0*/  MOV R8, RZ ;  /* 0x000000ff00087202 */ /* 0x000fe20000000f00 */
[----:B------:R-:W1:Y:S01]  /*01f0*/  LDCU.64 UR4, c[0x0][0x358] ;  /* 0x00006b00ff0477ac */ /* 0x000e620008000a00 */
[----:B0-----:R-:W-:-:S05]  /*0200*/  LEA R9, R4, R3, 0x18 ;  /* 0x0000000304097211 */ /* 0x001fca00078ec0ff */
[--C-:B------:R-:W-:Y:S02]  /*0210*/  IMAD R4, R12, 0x4, R9.reuse ;  /* 0x000000040c047824 */ /* 0x100fe400078e0209 */
[----:B-1----:R-:W-:-:S07]  /*0220*/  IMAD R6, R0, 0x4, R9 ;  /* 0x0000000400067824 */ /* 0x002fce00078e0209 */
.L_x_17:
[----:B------:R-:W0:Y:S01]  /*0230*/  LDCU UR6, c[0x0][0x390] ;  /* 0x00007200ff0677ac */ /* 0x000e220008000800 */
[----:B------:R-:W-:Y:S01]  /*0240*/  BSSY.RECONVERGENT B0, `(.L_x_13) ;  /* 0x0000007000007945 */ /* 0x000fe20003800200 */
[----:B------:R-:W-:Y:S02]  /*0250*/  MOV R11, RZ ;  /* 0x000000ff000b7202 */ /* 0x000fe40000000f00 */
[----:B0-----:R-:W-:-:S13]  /*0260*/  ISETP.GE.AND P0, PT, R7, UR6, PT ;  /* 0x0000000607007c0c */ /* 0x001fda000bf06270 */
[----:B------:R-:W-:Y:S05]  /*0270*/  @P0 BRA `(.L_x_14) ;  /* 0x00000000000c0947 */ /* 0x000fea0003800000 */
[----:B------:R-:W0:Y:S02]  /*0280*/  LDC.64 R2, c[0x0][0x388] ;  /* 0x0000e200ff027b82 */ /* 0x000e240000000a00 */
[----:B0-----:R-:W-:-:S05]  /*0290*/  IMAD.WIDE R2, R7, 0x4, R2 ;  /* 0x0000000407027825 */ /* 0x001fca00078e0202 */
[----:B------:R0:W5:Y:S02]  /*02a0*/  LDG.E.CONSTANT R11, desc[UR4][R2.64] ;  /* 0x00000004020b7981 */ /* 0x000164000c1e9900 */
.L_x_14:
[----:B------:R-:W-:Y:S05]  /*02b0*/  BSYNC.RECONVERGENT B0 ;  /* 0x0000000000007941 */ /* 0x000fea0003800200 */
.L_x_13:
[----:B-----5:R1:W-:Y:S01]  /*02c0*/  STS [R4], R11 ;  /* 0x0000000b04007388 */ /* 0x0203e20000000800 */
[----:B------:R-:W-:-:S13]  /*02d0*/  ISETP.GE.U32.AND P0, PT, R0, 0x2, PT ;  /* 0x000000020000780c */ /* 0x000fda0003f06070 */
[----:B-1----:R-:W-:Y:S05]  /*02e0*/  @!P0 BRA `(.L_x_15) ;  /* 0x0000000000388947 */ /* 0x002fea0003800000 */
[----:B0-----:R-:W-:Y:S02]  /*02f0*/  IMAD.MOV.U32 R3, RZ, RZ, 0x1 ;  /* 0x00000001ff037424 */ /* 0x001fe400078e00ff */
[----:B------:R-:W-:-:S07]  /*0300*/  IMAD.MOV.U32 R2, RZ, RZ, -0x1 ;  /* 0xffffffffff027424 */ /* 0x000fce00078e00ff */
.L_x_16:
[----:B------:R-:W-:Y:S05]  /*0310*/  WARPSYNC.ALL ;  /* 0x0000000000007948 */ /* 0x000fea0003800000 */
[----:B------:R-:W-:Y:S01]  /*0320*/  BAR.SYNC.DEFER_BLOCKING 0x0 ;  /* 0x0000000000007b1d */ /* 0x000fe20000010000 */
[C---:B------:R-:W-:Y:S02]  /*0330*/  LOP3.LUT P0, RZ, R3.reuse, R12, RZ, 0xc0, !PT ;  /* 0x0000000c03ff7212 */ /* 0x040fe4000780c0ff */
[----:B------:R-:W-:-:S11]  /*0340*/  SHF.L.U32 R3, R3, 0x1, RZ ;  /* 0x0000000103037819 */ /* 0x000fd600000006ff */
[C---:B------:R-:W-:Y:S01]  /*0350*/  @P0 LOP3.LUT R10, R2.reuse, R12, RZ, 0xc0, !PT ;  /* 0x0000000c020a0212 */ /* 0x040fe200078ec0ff */
[----:B------:R-:W-:-:S03]  /*0360*/  IMAD.SHL.U32 R2, R2, 0x2, RZ ;  /* 0x0000000202027824 */ /* 0x000fc600078e00ff */
[----:B------:R-:W-:-:S06]  /*0370*/  @P0 LEA R10, R10, R9, 0x2 ;  /* 0x000000090a0a0211 */ /* 0x000fcc00078e10ff */
[----:B------:R-:W0:Y:S02]  /*0380*/  @P0 LDS R10, [R10+-0x4] ;  /* 0xfffffc000a0a0984 */ /* 0x000e240000000800 */
[----:B0-----:R-:W-:-:S05]  /*0390*/  @P0 IMAD.IADD R11, R11, 0x1, R10 ;  /* 0x000000010b0b0824 */ /* 0x001fca00078e020a */
[----:B------:R1:W-:Y:S01]  /*03a0*/  @P0 STS [R4], R11 ;  /* 0x0000000b04000388 */ /* 0x0003e20000000800 */
[----:B------:R-:W-:-:S13]  /*03b0*/  ISETP.GE.U32.AND P0, PT, R3, R0, PT ;  /* 0x000000000300720c */ /* 0x000fda0003f06070 */
[----:B-1----:R-:W-:Y:S05]  /*03c0*/  @!P0 BRA `(.L_x_16) ;  /* 0xfffffffc00d08947 */ /* 0x002fea000383ffff */
.L_x_15:
[----:B------:R-:W1:Y:S02]  /*03d0*/  LDCU UR6, c[0x0][0x390] ;  /* 0x00007200ff0677ac */ /* 0x000e640008000800 */
[----:B-1----:R-:W-:Y:S01]  /*03e0*/  ISETP.GE.AND P0, PT, R7, UR6, PT ;  /* 0x0000000607007c0c */ /* 0x002fe2000bf06270 */
[----:B------:R-:W-:-:S12]  /*03f0*/  WARPSYNC.ALL ;  /* 0x0000000000007948 */ /* 0x000fd80003800000 */
[----:B0-----:R-:W0:Y:S01]  /*0400*/  @!P0 LDC.64 R2, c[0x0][0x380] ;  /* 0x0000e000ff028b82 */ /* 0x001e220000000a00 */
[----:B------:R-:W-:Y:S01]  /*0410*/  @!P0 IADD3 R11, PT, PT, R11, R8, RZ ;  /* 0x000000080b0b8210 */ /* 0x000fe20007ffe0ff */
[----:B0-----:R-:W-:-:S04]  /*0420*/  @!P0 IMAD.WIDE R2, R7, 0x4, R2 ;  /* 0x0000000407028825 */ /* 0x001fc800078e0202 */
[----:B------:R-:W-:Y:S01]  /*0430*/  IMAD.IADD R7, R0, 0x1, R7 ;  /* 0x0000000100077824 */ /* 0x000fe200078e0207 */
[----:B------:R-:W-:Y:S01]  /*0440*/  @!P0 STG.E desc[UR4][R2.64], R11 ;  /* 0x0000000b02008986 */ /* 0x000fe2000c101904 */
[----:B------:R-:W-:Y:S03]  /*0450*/  BAR.SYNC.DEFER_BLOCKING 0x0 ;  /* 0x0000000000007b1d */ /* 0x000fe60000010000 */
[----:B------:R-:W-:-:S03]  /*0460*/  ISETP.GE.U32.AND P0, PT, R7, R5, PT ;  /* 0x000000050700720c */ /* 0x000fc60003f06070 */
[----:B------:R-:W0:Y:S02]  /*0470*/  LDS R13, [R6+-0x4] ;  /* 0xfffffc00060d7984 */ /* 0x000e240000000800 */
[----:B0-----:R-:W-:Y:S01]  /*0480*/  IADD3 R8, PT, PT, R13, R8, RZ ;  /* 0x000000080d087210 */ /* 0x001fe20007ffe0ff */
[----:B------:R-:W-:Y:S07]  /*0490*/  BAR.SYNC.DEFER_BLOCKING 0x0 ;  /* 0x0000000000007b1d */ /* 0x000fee0000010000 */
[----:B------:R-:W-:Y:S05]  /*04a0*/  @!P0 BRA `(.L_x_17) ;  /* 0xfffffffc00608947 */ /* 0x000fea000383ffff */
[----:B------:R-:W-:Y:S05]  /*04b0*/  EXIT ;  /* 0x000000000000794d */ /* 0x000fea0003800000 */
.L_x_18:
        /* <DEDUP_REMOVED lines=12> */
.L_x_22:


//--------------------- .text._Z7vecinitPii       --------------------------
	.section	.text._Z7vecinitPii,"ax",@progbits
	.align	128
        .global         _Z7vecinitPii
        .type           _Z7vecinitPii,@function
        .size           _Z7vecinitPii,(.L_x_23 - _Z7vecinitPii)
        .other          _Z7vecinitPii,@"STO_CUDA_ENTRY STV_DEFAULT"
_Z7vecinitPii:
.text._Z7vecinitPii:
[----:B------:R-:W-:Y:S01]  /*0000*/  LDC R1, c[0x0][0x37c] ;  /* 0x0000df00ff017b82 */ /* 0x000fe20000000800 */
[----:B------:R-:W0:Y:S07]  /*0010*/  S2R R0, SR_TID.X ;  /* 0x0000000000007919 */ /* 0x000e2e0000002100 */
[----:B------:R-:W0:Y:S01]  /*0020*/  S2UR UR4, SR_CTAID.X ;  /* 0x00000000000479c3 */ /* 0x000e220000002500 */
[----:B------:R-:W1:Y:S07]  /*0030*/  LDCU UR5, c[0x0][0x388] ;  /* 0x00007100ff0577ac */ /* 0x000e6e0008000800 */
[----:B------:R-:W0:Y:S02]  /*0040*/  LDC R5, c[0x0][0x360] ;  /* 0x0000d800ff057b82 */ /* 0x000e240000000800 */
[----:B0-----:R-:W-:-:S05]  /*0050*/  IMAD R5, R5, UR4, R0 ;  /* 0x0000000405057c24 */ /* 0x001fca000f8e0200 */
[----:B-1----:R-:W-:-:S13]  /*0060*/  ISETP.GE.AND P0, PT, R5, UR5, PT ;  /* 0x0000000505007c0c */ /* 0x002fda000bf06270 */
[----:B------:R-:W-:Y:S05]  /*0070*/  @P0 EXIT ;  /* 0x000000000000094d */ /* 0x000fea0003800000 */
[----:B------:R-:W0:Y:S01]  /*0080*/  LDC.64 R2, c[0x0][0x380] ;  /* 0x0000e000ff027b82 */ /* 0x000e220000000a00 */
[----:B------:R-:W1:Y:S01]  /*0090*/  LDCU.64 UR4, c[0x0][0x358] ;  /* 0x00006b00ff0477ac */ /* 0x000e620008000a00 */
[C---:B------:R-:W-:Y:S01]  /*00a0*/  IADD3 R7, PT, PT, R5.reuse, 0x1, RZ ;  /* 0x0000000105077810 */ /* 0x040fe20007ffe0ff */
[----:B0-----:R-:W-:-:S05]  /*00b0*/  IMAD.WIDE R2, R5, 0x4, R2 ;  /* 0x0000000405027825 */ /* 0x001fca00078e0202 */
[----:B-1----:R-:W-:Y:S01]  /*00c0*/  STG.E desc[UR4][R2.64], R7 ;  /* 0x0000000702007986 */ /* 0x002fe2000c101904 */
[----:B------:R-:W-:Y:S05]  /*00d0*/  EXIT ;  /* 0x000000000000794d */ /* 0x000fea0003800000 */
.L_x_19:
        /* <DEDUP_REMOVED lines=10> */
.L_x_23:


//--------------------- .nv.shared._Z11scanN_fixupP4int4PKij --------------------------
	.section	.nv.shared._Z11scanN_fixupP4int4PKij,"aw",@nobits
	.sectionflags	@""
	.align	16
	.zero		1024


//--------------------- .nv.shared.reserved.0     --------------------------
	.section	.nv.shared.reserved.0,"aw",@nobits
	.weak		__nv_reservedSMEM_offset_0_alias
	.size		__nv_reservedSMEM_offset_0_alias, 0, 64
	.other		__nv_reservedSMEM_offset_0_alias,@"STO_CUDA_RESERVED_SHARED STV_DEFAULT"
__nv_reservedSMEM_offset_0_alias:
	.zero		0
	.zero		64


//--------------------- .nv.shared._Z10scan4_lmemP4int4PiPKS_j --------------------------
	.section	.nv.shared._Z10scan4_lmemP4int4PiPKS_j,"aw",@nobits
	.sectionflags	@""
	.align	16
	.zero		1024


//--------------------- .nv.shared._Z10scan1_lmemPiPKij --------------------------
	.section	.nv.shared._Z10scan1_lmemPiPKij,"aw",@nobits
	.sectionflags	@""
	.align	16
	.zero		1024


//--------------------- .nv.shared._Z7vecinitPii  --------------------------
	.section	.nv.shared._Z7vecinitPii,"aw",@nobits
	.sectionflags	@""
	.align	16
	.zero		1024


//--------------------- .nv.constant0._Z11scanN_fixupP4int4PKij --------------------------
	.section	.nv.constant0._Z11scanN_fixupP4int4PKij,"a",@progbits
	.sectionflags	@""
	.align	4
.nv.constant0._Z11scanN_fixupP4int4PKij:
	.zero		916


//--------------------- .nv.constant0._Z10scan4_lmemP4int4PiPKS_j --------------------------
	.section	.nv.constant0._Z10scan4_lmemP4int4PiPKS_j,"a",@progbits
	.sectionflags	@""
	.align	4
.nv.constant0._Z10scan4_lmemP4int4PiPKS_j:
	.zero		924


//--------------------- .nv.constant0._Z10scan1_lmemPiPKij --------------------------
	.section	.nv.constant0._Z10scan1_lmemPiPKij,"a",@progbits
	.sectionflags	@""
	.align	4
.nv.constant0._Z10scan1_lmemPiPKij:
	.zero		916


//--------------------- .nv.constant0._Z7vecinitPii --------------------------
	.section	.nv.constant0._Z7vecinitPii,"a",@progbits
	.sectionflags	@""
	.align	4
.nv.constant0._Z7vecinitPii:
	.zero		908


//--------------------- SYMBOLS --------------------------

	.type		.nv.reservedSmem.offset0,@object
	.size		.nv.reservedSmem.offset0,0x4
	.type		.nv.reservedSmem.cap,@object
	.size		.nv.reservedSmem.cap,0x4
